	.headerflags	@"EF_CUDA_TEXMODE_UNIFIED EF_CUDA_64BIT_ADDRESS EF_CUDA_SM86 EF_CUDA_VIRTUAL_SM(EF_CUDA_SM86)"
	.elftype	@"ET_EXEC"


//--------------------- .nv.info                  --------------------------
	.section	.nv.info,"",@"SHT_CUDA_INFO"
	.align	4


	//----- nvinfo : EIATTR_REGCOUNT
	.align		4
        /*0000*/ 	.byte	0x04, 0x2f
        /*0002*/ 	.short	(.L_8 - .L_7)
	.align		4
.L_7:
        /*0004*/ 	.word	index@(triton_red_fused__softmax__to_copy_add_1)
        /*0008*/ 	.word	0x0000005e


	//----- nvinfo : EIATTR_MIN_STACK_SIZE
	.align		4
.L_8:
        /*000c*/ 	.byte	0x04, 0x12
        /*000e*/ 	.short	(.L_10 - .L_9)
	.align		4
.L_9:
        /*0010*/ 	.word	index@(triton_red_fused__softmax__to_copy_add_1)
        /*0014*/ 	.word	0x00000000


	//----- nvinfo : EIATTR_FRAME_SIZE
	.align		4
.L_10:
        /*0018*/ 	.byte	0x04, 0x11
        /*001a*/ 	.short	(.L_12 - .L_11)
	.align		4
.L_11:
        /*001c*/ 	.word	index@(triton_red_fused__softmax__to_copy_add_1)
        /*0020*/ 	.word	0x00000000


	//----- nvinfo : EIATTR_MIN_STACK_SIZE
	.align		4
.L_12:
        /*0024*/ 	.byte	0x04, 0x12
        /*0026*/ 	.short	(.L_14 - .L_13)
	.align		4
.L_13:
        /*0028*/ 	.word	index@(triton_red_fused__softmax__to_copy_add_1)
        /*002c*/ 	.word	0x00000000
.L_14:


//--------------------- .nv.info.triton_red_fused__softmax__to_copy_add_1 --------------------------
	.section	.nv.info.triton_red_fused__softmax__to_copy_add_1,"",@"SHT_CUDA_INFO"
	.sectionflags	@""
	.align	4


	//----- nvinfo : EIATTR_CUDA_API_VERSION
	.align		4
        /*0000*/ 	.byte	0x04, 0x37
        /*0002*/ 	.short	(.L_16 - .L_15)
.L_15:
        /*0004*/ 	.word	0x0000007c


	//----- nvinfo : EIATTR_SW2861232_WAR
	.align		4
.L_16:
        /*0008*/ 	.byte	0x01, 0x35
	.zero		2


	//----- nvinfo : EIATTR_PARAM_CBANK
	.align		4
        /*000c*/ 	.byte	0x04, 0x0a
        /*000e*/ 	.short	(.L_18 - .L_17)
	.align		4
.L_17:
        /*0010*/ 	.word	index@(.nv.constant0.triton_red_fused__softmax__to_copy_add_1)
        /*0014*/ 	.short	0x0160
        /*0016*/ 	.short	0x0028


	//----- nvinfo : EIATTR_CBANK_PARAM_SIZE
	.align		4
.L_18:
        /*0018*/ 	.byte	0x03, 0x19
        /*001a*/ 	.short	0x0028


	//----- nvinfo : EIATTR_KPARAM_INFO
	.align		4
        /*001c*/ 	.byte	0x04, 0x17
        /*001e*/ 	.short	(.L_20 - .L_19)
.L_19:
        /*0020*/ 	.word	0x00000000
        /*0024*/ 	.short	0x0005
        /*0026*/ 	.short	0x0020
        /*0028*/ 	.byte	0x00, 0xf4, 0x21, 0x00


	//----- nvinfo : EIATTR_KPARAM_INFO
	.align		4
.L_20:
        /*002c*/ 	.byte	0x04, 0x17
        /*002e*/ 	.short	(.L_22 - .L_21)
.L_21:
        /*0030*/ 	.word	0x00000000
        /*0034*/ 	.short	0x0004
        /*0036*/ 	.short	0x001c
        /*0038*/ 	.byte	0x00, 0xf0, 0x11, 0x00


	//----- nvinfo : EIATTR_KPARAM_INFO
	.align		4
.L_22:
        /*003c*/ 	.byte	0x04, 0x17
        /*003e*/ 	.short	(.L_24 - .L_23)
.L_23:
        /*0040*/ 	.word	0x00000000
        /*0044*/ 	.short	0x0003
        /*0046*/ 	.short	0x0018
        /*0048*/ 	.byte	0x00, 0xf0, 0x11, 0x00


	//----- nvinfo : EIATTR_KPARAM_INFO
	.align		4
.L_24:
        /*004c*/ 	.byte	0x04, 0x17
        /*004e*/ 	.short	(.L_26 - .L_25)
.L_25:
        /*0050*/ 	.word	0x00000000
        /*0054*/ 	.short	0x0002
        /*0056*/ 	.short	0x0010
        /*0058*/ 	.byte	0x00, 0xf4, 0x21, 0x00


	//----- nvinfo : EIATTR_KPARAM_INFO
	.align		4
.L_26:
        /*005c*/ 	.byte	0x04, 0x17
        /*005e*/ 	.short	(.L_28 - .L_27)
.L_27:
        /*0060*/ 	.word	0x00000000
        /*0064*/ 	.short	0x0001
        /*0066*/ 	.short	0x0008
        /*0068*/ 	.byte	0x00, 0xf4, 0x21, 0x00


	//----- nvinfo : EIATTR_KPARAM_INFO
	.align		4
.L_28:
        /*006c*/ 	.byte	0x04, 0x17
        /*006e*/ 	.short	(.L_30 - .L_29)
.L_29:
        /*0070*/ 	.word	0x00000000
        /*0074*/ 	.short	0x0000
        /*0076*/ 	.short	0x0000
        /*0078*/ 	.byte	0x00, 0xf4, 0x21, 0x00


	//----- nvinfo : EIATTR_MAXREG_COUNT
	.align		4
.L_30:
        /*007c*/ 	.byte	0x03, 0x1b
        /*007e*/ 	.short	0x0080


	//----- nvinfo : EIATTR_EXTERNS
	.align		4
        /*0080*/ 	.byte	0x04, 0x0f
        /*0082*/ 	.short	(.L_32 - .L_31)


	//   ....[0]....
	.align		4
.L_31:
        /*0084*/ 	.word	index@(__assertfail)


	//----- nvinfo : EIATTR_COOP_GROUP_MASK_REGIDS
	.align		4
.L_32:
        /*0088*/ 	.byte	0x04, 0x29
        /*008a*/ 	.short	(.L_34 - .L_33)


	//   ....[0]....
.L_33:
        /*008c*/ 	.word	0xffffffff


	//   ....[1]....
        /*0090*/ 	.word	0xffffffff


	//   ....[2]....
        /*0094*/ 	.word	0xffffffff


	//   ....[3]....
        /*0098*/ 	.word	0xffffffff


	//   ....[4]....
        /*009c*/ 	.word	0xffffffff


	//   ....[5]....
        /*00a0*/ 	.word	0xffffffff


	//----- nvinfo : EIATTR_COOP_GROUP_INSTR_OFFSETS
	.align		4
.L_34:
        /*00a4*/ 	.byte	0x04, 0x28
        /*00a6*/ 	.short	(.L_36 - .L_35)


	//   ....[0]....
.L_35:
        /*00a8*/ 	.word	0x00004670


	//   ....[1]....
        /*00ac*/ 	.word	0x000046d0


	//   ....[2]....
        /*00b0*/ 	.word	0x00004720


	//   ....[3]....
        /*00b4*/ 	.word	0x00004bf0


	//   ....[4]....
        /*00b8*/ 	.word	0x00004c10


	//   ....[5]....
        /*00bc*/ 	.word	0x00004c30


	//----- nvinfo : EIATTR_SYSCALL_OFFSETS
	.align		4
.L_36:
        /*00c0*/ 	.byte	0x04, 0x46
        /*00c2*/ 	.short	(.L_38 - .L_37)


	//   ....[0]....
.L_37:
        /*00c4*/ 	.word	0x000087d0


	//   ....[1]....
        /*00c8*/ 	.word	0x00008900


	//----- nvinfo : EIATTR_EXIT_INSTR_OFFSETS
	.align		4
.L_38:
        /*00cc*/ 	.byte	0x04, 0x1c
        /*00ce*/ 	.short	(.L_40 - .L_39)


	//   ....[0]....
.L_39:
        /*00d0*/ 	.word	0x000086a0


	//----- nvinfo : EIATTR_REQNTID
	.align		4
.L_40:
        /*00d4*/ 	.byte	0x04, 0x10
        /*00d6*/ 	.short	(.L_42 - .L_41)
.L_41:
        /*00d8*/ 	.word	0x00000200
        /*00dc*/ 	.word	0x00000001
        /*00e0*/ 	.word	0x00000001


	//----- nvinfo : EIATTR_CRS_STACK_SIZE
	.align		4
.L_42:
        /*00e4*/ 	.byte	0x04, 0x1e
        /*00e6*/ 	.short	(.L_44 - .L_43)
.L_43:
        /*00e8*/ 	.word	0x00000000
.L_44:


//--------------------- .nv.callgraph             --------------------------
	.section	.nv.callgraph,"",@"SHT_CUDA_CALLGRAPH"
	.align	4
	.sectionentsize	8
	.align		4
        /*0000*/ 	.word	0x00000000
	.align		4
        /*0004*/ 	.word	0xffffffff
	.align		4
        /*0008*/ 	.word	index@(triton_red_fused__softmax__to_copy_add_1)
	.align		4
        /*000c*/ 	.word	index@(__assertfail)
	.align		4
        /*0010*/ 	.word	0x00000000
	.align		4
        /*0014*/ 	.word	0xfffffffe
	.align		4
        /*0018*/ 	.word	0x00000000
	.align		4
        /*001c*/ 	.word	0xfffffffd
	.align		4
        /*0020*/ 	.word	0x00000000
	.align		4
        /*0024*/ 	.word	0xfffffffc


//--------------------- .nv.rel.action            --------------------------
	.section	.nv.rel.action,"",@"SHT_CUDA_RELOCINFO"
	.align	8
	.sectionentsize	8
        /*0000*/ 	.byte	0x73, 0x00, 0x00, 0x00, 0x00, 0x00, 0x00, 0x00, 0x00, 0x00, 0x00, 0x11, 0x25, 0x00, 0x05, 0x36


//--------------------- .nv.constant4             --------------------------
	.section	.nv.constant4,"a",@progbits
	.align	8
	.align		8
.nv.constant4:
        /*0000*/ 	.dword	__assertfail
	.align		8
        /*0008*/ 	.dword	assertFunc_1
	.align		8
        /*0010*/ 	.dword	assertFile_1
	.align		8
        /*0018*/ 	.dword	assertMessage_1
	.align		8
        /*0020*/ 	.dword	assertFunc_0
	.align		8
        /*0028*/ 	.dword	assertFile_0
	.align		8
        /*0030*/ 	.dword	assertMessage_0
	.align		8
        /*0038*/ 	.dword	_$_str


//--------------------- .nv.constant0.triton_red_fused__softmax__to_copy_add_1 --------------------------
	.section	.nv.constant0.triton_red_fused__softmax__to_copy_add_1,"a",@progbits
	.sectionflags	@""
	.align	4
.nv.constant0.triton_red_fused__softmax__to_copy_add_1:
	.zero		392


//--------------------- .text.triton_red_fused__softmax__to_copy_add_1 --------------------------
	.section	.text.triton_red_fused__softmax__to_copy_add_1,"ax",@progbits
	.sectionflags	@"SHF_BARRIERS=1"
	.sectioninfo	@"SHI_REGISTERS=94"
	.align	128
        .global         triton_red_fused__softmax__to_copy_add_1
        .type           triton_red_fused__softmax__to_copy_add_1,@function
        .size           triton_red_fused__softmax__to_copy_add_1,(.L_x_7 - triton_red_fused__softmax__to_copy_add_1)
        .other          triton_red_fused__softmax__to_copy_add_1,@"STO_CUDA_ENTRY STV_DEFAULT"
triton_red_fused__softmax__to_copy_add_1:
.text.triton_red_fused__softmax__to_copy_add_1:
[----:B------:R-:W-:Y:S02]  /*0000*/  IMAD.MOV.U32 R1, RZ, RZ, c[0x0][0x28] ;  /* 0x00000a00ff017624 */ /* 0x000fe400078e00ff */
[----:B------:R-:W0:Y:S01]  /*0010*/  S2R R0, SR_CTAID.X ;  /* 0x0000000000007919 */ /* 0x000e220000002500 */
[----:B------:R-:W-:Y:S01]  /*0020*/  IMAD.MOV.U32 R32, RZ, RZ, -0x800000 ;  /* 0xff800000ff207424 */ /* 0x000fe200078e00ff */
[----:B------:R-:W-:Y:S01]  /*0030*/  CS2R R26, SRZ ;  /* 0x00000000001a7805 */ /* 0x000fe2000001ff00 */
[----:B------:R-:W-:Y:S01]  /*0040*/  IMAD.MOV.U32 R40, RZ, RZ, -0x40 ;  /* 0xffffffc0ff287424 */ /* 0x000fe200078e00ff */
[----:B------:R-:W1:Y:S01]  /*0050*/  S2R R18, SR_TID.X ;  /* 0x0000000000127919 */ /* 0x000e620000002100 */
[----:B------:R-:W-:Y:S01]  /*0060*/  IMAD.MOV.U32 R33, RZ, RZ, -0x800000 ;  /* 0xff800000ff217424 */ /* 0x000fe200078e00ff */
[----:B------:R-:W-:Y:S01]  /*0070*/  CS2R R28, SRZ ;  /* 0x00000000001c7805 */ /* 0x000fe2000001ff00 */
[----:B------:R-:W-:Y:S01]  /*0080*/  IMAD.MOV.U32 R34, RZ, RZ, -0x800000 ;  /* 0xff800000ff227424 */ /* 0x000fe200078e00ff */
[----:B------:R-:W-:Y:S01]  /*0090*/  ULDC.64 UR4, c[0x0][0x118] ;  /* 0x0000460000047ab9 */ /* 0x000fe20000000a00 */
[----:B------:R-:W-:Y:S02]  /*00a0*/  IMAD.MOV.U32 R35, RZ, RZ, -0x800000 ;  /* 0xff800000ff237424 */ /* 0x000fe400078e00ff */
[----:B------:R-:W-:-:S02]  /*00b0*/  IMAD.MOV.U32 R36, RZ, RZ, -0x800000 ;  /* 0xff800000ff247424 */ /* 0x000fc400078e00ff */
[----:B------:R-:W-:Y:S02]  /*00c0*/  IMAD.MOV.U32 R37, RZ, RZ, -0x800000 ;  /* 0xff800000ff257424 */ /* 0x000fe400078e00ff */
[----:B------:R-:W-:Y:S02]  /*00d0*/  IMAD.MOV.U32 R38, RZ, RZ, -0x800000 ;  /* 0xff800000ff267424 */ /* 0x000fe400078e00ff */
[----:B------:R-:W-:Y:S02]  /*00e0*/  IMAD.MOV.U32 R39, RZ, RZ, -0x800000 ;  /* 0xff800000ff277424 */ /* 0x000fe400078e00ff */
[----:B0-----:R-:W-:Y:S01]  /*00f0*/  IMAD.SHL.U32 R3, R0, 0x40, RZ ;  /* 0x0000004000037824 */ /* 0x001fe200078e00ff */
[----:B------:R-:W-:Y:S01]  /*0100*/  SHF.R.S32.HI R7, RZ, 0x19, R0 ;  /* 0x00000019ff077819 */ /* 0x000fe20000011400 */
[C---:B-1----:R-:W-:Y:S01]  /*0110*/  IMAD.SHL.U32 R0, R18.reuse, 0x40, RZ ;  /* 0x0000004012007824 */ /* 0x042fe200078e00ff */
[--C-:B------:R-:W-:Y:S01]  /*0120*/  SHF.R.U32.HI R4, RZ, 0x6, R18.reuse ;  /* 0x00000006ff047819 */ /* 0x100fe20000011612 */
[C---:B------:R-:W-:Y:S01]  /*0130*/  IMAD.SHL.U32 R8, R18.reuse, 0x10, RZ ;  /* 0x0000001012087824 */ /* 0x040fe200078e00ff */
[----:B------:R-:W-:Y:S01]  /*0140*/  SHF.R.U32.HI R6, RZ, 0x3, R18 ;  /* 0x00000003ff067819 */ /* 0x000fe20000011612 */
[----:B------:R-:W-:Y:S01]  /*0150*/  IMAD.SHL.U32 R5, R18, 0x8, RZ ;  /* 0x0000000812057824 */ /* 0x000fe200078e00ff */
[----:B------:R-:W-:-:S02]  /*0160*/  SGXT R7, R7, 0x1 ;  /* 0x000000010707781a */ /* 0x000fc40000000200 */
[----:B------:R-:W-:Y:S02]  /*0170*/  SGXT.U32 R4, R4, 0x3 ;  /* 0x000000030404781a */ /* 0x000fe40000000000 */
[----:B------:R-:W-:Y:S02]  /*0180*/  LOP3.LUT R2, R3, 0x3f, R18, 0xf8, !PT ;  /* 0x0000003f03027812 */ /* 0x000fe400078ef812 */
[----:B------:R-:W-:Y:S02]  /*0190*/  LOP3.LUT R11, R0, 0xfc0, RZ, 0xc0, !PT ;  /* 0x00000fc0000b7812 */ /* 0x000fe400078ec0ff */
[----:B------:R-:W-:Y:S02]  /*01a0*/  SGXT.U32 R0, R6, 0x6 ;  /* 0x000000060600781a */ /* 0x000fe40000000000 */
[----:B------:R-:W-:Y:S02]  /*01b0*/  LOP3.LUT R10, R18, 0x1f8, RZ, 0xc0, !PT ;  /* 0x000001f8120a7812 */ /* 0x000fe400078ec0ff */
[----:B------:R-:W-:-:S02]  /*01c0*/  LEA.HI R31, R7, R2, RZ, 0x9 ;  /* 0x00000002071f7211 */ /* 0x000fc400078f48ff */
[----:B------:R-:W-:Y:S02]  /*01d0*/  LOP3.LUT R6, R11, R4, RZ, 0xfc, !PT ;  /* 0x000000040b067212 */ /* 0x000fe400078efcff */
[----:B------:R-:W-:Y:S02]  /*01e0*/  LOP3.LUT R13, R8, 0x1ff0, RZ, 0xc0, !PT ;  /* 0x00001ff0080d7812 */ /* 0x000fe400078ec0ff */
[--C-:B------:R-:W-:Y:S01]  /*01f0*/  LOP3.LUT R12, R3, 0x30, R4.reuse, 0xfe, !PT ;  /* 0x00000030030c7812 */ /* 0x100fe200078efe04 */
[----:B------:R-:W-:Y:S01]  /*0200*/  IMAD.SHL.U32 R6, R6, 0x2, RZ ;  /* 0x0000000206067824 */ /* 0x000fe200078e00ff */
[----:B------:R-:W-:Y:S01]  /*0210*/  LOP3.LUT R8, R0, R3, RZ, 0xfc, !PT ;  /* 0x0000000300087212 */ /* 0x000fe200078efcff */
[----:B------:R-:W-:Y:S01]  /*0220*/  IMAD R0, R10, 0x2, R13 ;  /* 0x000000020a007824 */ /* 0x000fe200078e020d */
[----:B------:R-:W-:Y:S02]  /*0230*/  LOP3.LUT R9, R31, 0xfffffe00, RZ, 0xc0, !PT ;  /* 0xfffffe001f097812 */ /* 0x000fe400078ec0ff */
[----:B------:R-:W-:-:S02]  /*0240*/  LOP3.LUT R13, R3, 0x28, R4, 0xfe, !PT ;  /* 0x00000028030d7812 */ /* 0x000fc400078efe04 */
[----:B------:R-:W-:Y:S01]  /*0250*/  LEA.HI R14, R7, R12, RZ, 0x9 ;  /* 0x0000000c070e7211 */ /* 0x000fe200078f48ff */
[----:B------:R-:W-:Y:S01]  /*0260*/  IMAD.IADD R24, R2, 0x1, -R9 ;  /* 0x0000000102187824 */ /* 0x000fe200078e0a09 */
[----:B------:R-:W-:Y:S02]  /*0270*/  LEA.HI R9, R11, R6, RZ, 0x1e ;  /* 0x000000060b097211 */ /* 0x000fe400078ff0ff */
[----:B------:R-:W-:Y:S02]  /*0280*/  LEA.HI R16, R7, R13, RZ, 0x9 ;  /* 0x0000000d07107211 */ /* 0x000fe400078f48ff */
[----:B------:R-:W-:Y:S02]  /*0290*/  LOP3.LUT R15, R14, 0xfffffe00, RZ, 0xc0, !PT ;  /* 0xfffffe000e0f7812 */ /* 0x000fe400078ec0ff */
[----:B------:R-:W-:Y:S02]  /*02a0*/  LOP3.LUT R11, R3, 0x38, R4, 0xfe, !PT ;  /* 0x00000038030b7812 */ /* 0x000fe400078efe04 */
[----:B------:R-:W-:Y:S01]  /*02b0*/  LOP3.LUT R10, R4, R3, RZ, 0xfc, !PT ;  /* 0x00000003040a7212 */ /* 0x000fe200078efcff */
[----:B------:R-:W-:Y:S01]  /*02c0*/  IMAD.IADD R12, R12, 0x1, -R15 ;  /* 0x000000010c0c7824 */ /* 0x000fe200078e0a0f */
[----:B------:R-:W-:-:S02]  /*02d0*/  LOP3.LUT R16, R16, 0xfffffe00, RZ, 0xc0, !PT ;  /* 0xfffffe0010107812 */ /* 0x000fc400078ec0ff */
[----:B------:R-:W-:Y:S02]  /*02e0*/  LEA.HI R6, R7, R11, RZ, 0x9 ;  /* 0x0000000b07067211 */ /* 0x000fe400078f48ff */
[----:B------:R-:W-:Y:S01]  /*02f0*/  LOP3.LUT R5, R5, 0x38, RZ, 0xc0, !PT ;  /* 0x0000003805057812 */ /* 0x000fe200078ec0ff */
[----:B------:R-:W-:Y:S01]  /*0300*/  IMAD.IADD R13, R13, 0x1, -R16 ;  /* 0x000000010d0d7824 */ /* 0x000fe200078e0a10 */
[----:B------:R-:W-:Y:S02]  /*0310*/  LOP3.LUT R14, R18, 0x3f, RZ, 0xc0, !PT ;  /* 0x0000003f120e7812 */ /* 0x000fe400078ec0ff */
[----:B------:R-:W-:Y:S01]  /*0320*/  LOP3.LUT R15, R4, 0xfffffe00, R31, 0xf8, !PT ;  /* 0xfffffe00040f7812 */ /* 0x000fe200078ef81f */
[----:B------:R-:W-:Y:S01]  /*0330*/  IMAD R8, R8, 0x200, R5 ;  /* 0x0000020008087824 */ /* 0x000fe200078e0205 */
[----:B------:R-:W-:Y:S02]  /*0340*/  LEA.HI R2, R7, R10, RZ, 0x9 ;  /* 0x0000000a07027211 */ /* 0x000fe400078f48ff */
[----:B------:R-:W-:-:S02]  /*0350*/  LOP3.LUT R6, R6, 0xfffffe00, RZ, 0xc0, !PT ;  /* 0xfffffe0006067812 */ /* 0x000fc400078ec0ff */
[C---:B------:R-:W-:Y:S02]  /*0360*/  LOP3.LUT R16, R3.reuse, 0x20, R4, 0xfe, !PT ;  /* 0x0000002003107812 */ /* 0x040fe400078efe04 */
[C-C-:B------:R-:W-:Y:S02]  /*0370*/  LOP3.LUT R17, R4.reuse, 0x18, R3.reuse, 0xfe, !PT ;  /* 0x0000001804117812 */ /* 0x140fe400078efe03 */
[C-C-:B------:R-:W-:Y:S02]  /*0380*/  LOP3.LUT R18, R4.reuse, 0x10, R3.reuse, 0xfe, !PT ;  /* 0x0000001004127812 */ /* 0x140fe400078efe03 */
[----:B------:R-:W-:Y:S02]  /*0390*/  IADD3 R15, -R3, R15, -R14 ;  /* 0x0000000f030f7210 */ /* 0x000fe40007ffe90e */
[----:B------:R-:W-:Y:S02]  /*03a0*/  LOP3.LUT R3, R4, 0x8, R3, 0xfe, !PT ;  /* 0x0000000804037812 */ /* 0x000fe400078efe03 */
[----:B------:R-:W-:-:S02]  /*03b0*/  LOP3.LUT R5, R2, 0xfffffe00, RZ, 0xc0, !PT ;  /* 0xfffffe0002057812 */ /* 0x000fc400078ec0ff */
[----:B------:R-:W-:Y:S02]  /*03c0*/  IADD3 R11, R11, -R6, RZ ;  /* 0x800000060b0b7210 */ /* 0x000fe40007ffe0ff */
[C---:B------:R-:W-:Y:S01]  /*03d0*/  LEA.HI R2, R7.reuse, R16, RZ, 0x9 ;  /* 0x0000001007027211 */ /* 0x040fe200078f48ff */
[----:B------:R-:W-:Y:S01]  /*03e0*/  IMAD.IADD R10, R10, 0x1, -R5 ;  /* 0x000000010a0a7824 */ /* 0x000fe200078e0a05 */
[C---:B------:R-:W-:Y:S02]  /*03f0*/  LEA.HI R6, R7.reuse, R17, RZ, 0x9 ;  /* 0x0000001107067211 */ /* 0x040fe400078f48ff */
[C---:B------:R-:W-:Y:S02]  /*0400*/  LEA.HI R19, R7.reuse, R18, RZ, 0x9 ;  /* 0x0000001207137211 */ /* 0x040fe400078f48ff */
[----:B------:R-:W-:Y:S02]  /*0410*/  LEA.HI R7, R7, R3, RZ, 0x9 ;  /* 0x0000000307077211 */ /* 0x000fe400078f48ff */
[----:B------:R-:W-:-:S02]  /*0420*/  LOP3.LUT R5, R2, 0xfffffe00, RZ, 0xc0, !PT ;  /* 0xfffffe0002057812 */ /* 0x000fc400078ec0ff */
[----:B------:R-:W-:Y:S02]  /*0430*/  LOP3.LUT R19, R19, 0xfffffe00, RZ, 0xc0, !PT ;  /* 0xfffffe0013137812 */ /* 0x000fe400078ec0ff */
[----:B------:R-:W-:Y:S01]  /*0440*/  LOP3.LUT R2, R7, 0xfffffe00, RZ, 0xc0, !PT ;  /* 0xfffffe0007027812 */ /* 0x000fe200078ec0ff */
[----:B------:R-:W-:Y:S01]  /*0450*/  IMAD.IADD R16, R16, 0x1, -R5 ;  /* 0x0000000110107824 */ /* 0x000fe200078e0a05 */
[----:B------:R-:W-:Y:S01]  /*0460*/  LOP3.LUT R20, R4, 0x38, RZ, 0xfc, !PT ;  /* 0x0000003804147812 */ /* 0x000fe200078efcff */
[----:B------:R-:W-:Y:S01]  /*0470*/  IMAD.IADD R18, R18, 0x1, -R19 ;  /* 0x0000000112127824 */ /* 0x000fe200078e0a13 */
[C---:B------:R-:W-:Y:S01]  /*0480*/  LOP3.LUT R21, R4.reuse, 0x30, RZ, 0xfc, !PT ;  /* 0x0000003004157812 */ /* 0x040fe200078efcff */
[----:B------:R-:W-:Y:S01]  /*0490*/  IMAD.IADD R19, R3, 0x1, -R2 ;  /* 0x0000000103137824 */ /* 0x000fe200078e0a02 */
[----:B------:R-:W-:Y:S01]  /*04a0*/  LOP3.LUT R22, R4, 0x28, RZ, 0xfc, !PT ;  /* 0x0000002804167812 */ /* 0x000fe200078efcff */
[--C-:B------:R-:W-:Y:S01]  /*04b0*/  IMAD.IADD R20, R20, 0x1, -R24.reuse ;  /* 0x0000000114147824 */ /* 0x100fe200078e0a18 */
[----:B------:R-:W-:Y:S01]  /*04c0*/  LOP3.LUT R23, R4, 0x20, RZ, 0xfc, !PT ;  /* 0x0000002004177812 */ /* 0x000fe200078efcff */
[--C-:B------:R-:W-:Y:S01]  /*04d0*/  IMAD.IADD R21, R21, 0x1, -R24.reuse ;  /* 0x0000000115157824 */ /* 0x100fe200078e0a18 */
[----:B------:R-:W-:Y:S01]  /*04e0*/  LOP3.LUT R6, R6, 0xfffffe00, RZ, 0xc0, !PT ;  /* 0xfffffe0006067812 */ /* 0x000fe200078ec0ff */
[--C-:B------:R-:W-:Y:S01]  /*04f0*/  IMAD.IADD R22, R22, 0x1, -R24.reuse ;  /* 0x0000000116167824 */ /* 0x100fe200078e0a18 */
[----:B------:R-:W-:Y:S01]  /*0500*/  MOV R3, 0x2 ;  /* 0x0000000200037802 */ /* 0x000fe20000000f00 */
[----:B------:R-:W-:Y:S01]  /*0510*/  IMAD.IADD R23, R23, 0x1, -R24 ;  /* 0x0000000117177824 */ /* 0x000fe200078e0a18 */
[----:B------:R-:W-:Y:S01]  /*0520*/  SHF.R.S32.HI R2, RZ, 0x9, R31 ;  /* 0x00000009ff027819 */ /* 0x000fe2000001141f */
[----:B------:R-:W-:Y:S01]  /*0530*/  IMAD.IADD R17, R17, 0x1, -R6 ;  /* 0x0000000111117824 */ /* 0x000fe200078e0a06 */
[----:B------:R-:W-:Y:S01]  /*0540*/  CS2R R24, SRZ ;  /* 0x0000000000187805 */ /* 0x000fe2000001ff00 */
[----:B------:R-:W-:-:S02]  /*0550*/  CS2R R30, SRZ ;  /* 0x00000000001e7805 */ /* 0x000fc4000001ff00 */
[----:B------:R-:W-:-:S04]  /*0560*/  IMAD.WIDE R2, R2, R3, c[0x0][0x168] ;  /* 0x00005a0002027625 */ /* 0x000fc800078e0203 */
.L_x_2:
[----:B------:R-:W-:-:S05]  /*0570*/  IADD3 R41, R40, 0x40, RZ ;  /* 0x0000004028297810 */ /* 0x000fca0007ffe0ff */
[--C-:B------:R-:W-:Y:S02]  /*0580*/  IMAD.IADD R5, R14, 0x1, R41.reuse ;  /* 0x000000010e057824 */ /* 0x100fe400078e0229 */
[----:B------:R-:W-:Y:S02]  /*0590*/  IMAD.IADD R85, R22, 0x1, R41 ;  /* 0x0000000116557824 */ /* 0x000fe400078e0229 */
[----:B------:R-:W-:Y:S01]  /*05a0*/  IMAD.IADD R56, R5, 0x1, -R16 ;  /* 0x0000000105387824 */ /* 0x000fe200078e0a10 */
[----:B------:R-:W-:Y:S01]  /*05b0*/  IADD3 R50, -R19, R5, RZ ;  /* 0x0000000513327210 */ /* 0x000fe20007ffe1ff */
[C---:B------:R-:W-:Y:S02]  /*05c0*/  IMAD.IADD R63, R5.reuse, 0x1, -R13 ;  /* 0x00000001053f7824 */ /* 0x040fe400078e0a0d */
[C---:B------:R-:W-:Y:S01]  /*05d0*/  IMAD.IADD R64, R5.reuse, 0x1, -R10 ;  /* 0x0000000105407824 */ /* 0x040fe200078e0a0a */
[----:B------:R-:W-:Y:S01]  /*05e0*/  IABS R46, R50 ;  /* 0x00000032002e7213 */ /* 0x000fe20000000000 */
[C---:B------:R-:W-:Y:S01]  /*05f0*/  IMAD.IADD R55, R5.reuse, 0x1, -R18 ;  /* 0x0000000105377824 */ /* 0x040fe200078e0a12 */
[----:B------:R-:W-:Y:S01]  /*0600*/  IABS R45, R56 ;  /* 0x00000038002d7213 */ /* 0x000fe20000000000 */
[----:B------:R-:W-:Y:S01]  /*0610*/  IMAD.IADD R65, R5, 0x1, -R12 ;  /* 0x0000000105417824 */ /* 0x000fe200078e0a0c */
[----:B------:R-:W-:Y:S01]  /*0620*/  IABS R47, R63 ;  /* 0x0000003f002f7213 */ /* 0x000fe20000000000 */
[----:B------:R-:W-:Y:S01]  /*0630*/  IMAD.IADD R87, R21, 0x1, R41 ;  /* 0x0000000115577824 */ /* 0x000fe200078e0229 */
[----:B------:R-:W-:-:S02]  /*0640*/  I2FP.F32.S32 R7, R46 ;  /* 0x0000002e00077245 */ /* 0x000fc40000201400 */
[----:B------:R-:W-:Y:S02]  /*0650*/  I2FP.F32.S32 R53, R45 ;  /* 0x0000002d00357245 */ /* 0x000fe40000201400 */
[----:B------:R-:W-:Y:S01]  /*0660*/  IABS R42, R64 ;  /* 0x00000040002a7213 */ /* 0x000fe20000000000 */
[----:B------:R-:W-:Y:S01]  /*0670*/  FMUL R7, R7, 0.125 ;  /* 0x3e00000007077820 */ /* 0x000fe20000400000 */
[----:B------:R-:W-:Y:S01]  /*0680*/  I2FP.F32.S32 R48, R47 ;  /* 0x0000002f00307245 */ /* 0x000fe20000201400 */
[----:B------:R-:W-:Y:S01]  /*0690*/  FMUL R53, R53, 0.125 ;  /* 0x3e00000035357820 */ /* 0x000fe20000400000 */
[----:B------:R-:W-:Y:S02]  /*06a0*/  IABS R44, R55 ;  /* 0x00000037002c7213 */ /* 0x000fe40000000000 */
[----:B------:R-:W-:Y:S01]  /*06b0*/  IABS R43, R65 ;  /* 0x00000041002b7213 */ /* 0x000fe20000000000 */
[----:B------:R-:W-:Y:S01]  /*06c0*/  FMUL R48, R48, 0.125 ;  /* 0x3e00000030307820 */ /* 0x000fe20000400000 */
[----:B------:R-:W-:-:S02]  /*06d0*/  I2FP.F32.S32 R52, R42 ;  /* 0x0000002a00347245 */ /* 0x000fc40000201400 */
[----:B------:R-:W-:Y:S02]  /*06e0*/  I2FP.F32.S32 R6, R44 ;  /* 0x0000002c00067245 */ /* 0x000fe40000201400 */
[----:B------:R-:W-:Y:S01]  /*06f0*/  I2FP.F32.S32 R49, R43 ;  /* 0x0000002b00317245 */ /* 0x000fe20000201400 */
[----:B------:R-:W-:Y:S01]  /*0700*/  FMUL R52, R52, 0.125 ;  /* 0x3e00000034347820 */ /* 0x000fe20000400000 */
[----:B------:R-:W-:Y:S01]  /*0710*/  FSETP.GEU.AND P3, PT, R7, 1.175494350822287508e-38, PT ;  /* 0x008000000700780b */ /* 0x000fe20003f6e000 */
[----:B------:R-:W-:Y:S01]  /*0720*/  FMUL R6, R6, 0.125 ;  /* 0x3e00000006067820 */ /* 0x000fe20000400000 */
[----:B------:R-:W-:Y:S01]  /*0730*/  FSETP.GEU.AND P2, PT, R53, 1.175494350822287508e-38, PT ;  /* 0x008000003500780b */ /* 0x000fe20003f4e000 */
[----:B------:R-:W-:Y:S01]  /*0740*/  FMUL R49, R49, 0.125 ;  /* 0x3e00000031317820 */ /* 0x000fe20000400000 */
[----:B------:R-:W-:Y:S02]  /*0750*/  FSETP.GEU.AND P6, PT, R48, 1.175494350822287508e-38, PT ;  /* 0x008000003000780b */ /* 0x000fe40003fce000 */
[----:B------:R-:W-:-:S02]  /*0760*/  FSETP.GEU.AND P5, PT, R52, 1.175494350822287508e-38, PT ;  /* 0x008000003400780b */ /* 0x000fc40003fae000 */
[----:B------:R-:W-:Y:S02]  /*0770*/  FSETP.GEU.AND P0, PT, R6, 1.175494350822287508e-38, PT ;  /* 0x008000000600780b */ /* 0x000fe40003f0e000 */
[----:B------:R-:W-:Y:S02]  /*0780*/  FSETP.GEU.AND P1, PT, R49, 1.175494350822287508e-38, PT ;  /* 0x008000003100780b */ /* 0x000fe40003f2e000 */
[----:B------:R-:W-:Y:S01]  /*0790*/  FSEL R54, RZ, -23, P3 ;  /* 0xc1b80000ff367808 */ /* 0x000fe20001800000 */
[----:B------:R-:W-:Y:S01]  /*07a0*/  @!P3 FMUL R7, R7, 8388608 ;  /* 0x4b0000000707b820 */ /* 0x000fe20000400000 */
[----:B------:R-:W-:Y:S01]  /*07b0*/  ISETP.GT.AND P3, PT, R56, RZ, PT ;  /* 0x000000ff3800720c */ /* 0x000fe20003f64270 */
[----:B------:R-:W-:Y:S01]  /*07c0*/  @!P2 FMUL R53, R53, 8388608 ;  /* 0x4b0000003535a820 */ /* 0x000fe20000400000 */
[----:B------:R-:W-:Y:S01]  /*07d0*/  FSEL R56, RZ, -23, P2 ;  /* 0xc1b80000ff387808 */ /* 0x000fe20001000000 */
[----:B------:R-:W-:Y:S01]  /*07e0*/  @!P6 FMUL R48, R48, 8388608 ;  /* 0x4b0000003030e820 */ /* 0x000fe20000400000 */
[----:B------:R-:W-:Y:S01]  /*07f0*/  IADD3 R4, R7, -0x3f2aaaab, RZ ;  /* 0xc0d5555507047810 */ /* 0x000fe20007ffe0ff */
[----:B------:R-:W-:Y:S01]  /*0800*/  @!P5 FMUL R52, R52, 8388608 ;  /* 0x4b0000003434d820 */ /* 0x000fe20000400000 */
[----:B------:R-:W-:Y:S01]  /*0810*/  ISETP.GT.AND P2, PT, R55, RZ, PT ;  /* 0x000000ff3700720c */ /* 0x000fe20003f44270 */
[----:B------:R-:W-:Y:S01]  /*0820*/  @!P0 FMUL R6, R6, 8388608 ;  /* 0x4b00000006068820 */ /* 0x000fe20000400000 */
[----:B------:R-:W-:Y:S01]  /*0830*/  IADD3 R55, R53, -0x3f2aaaab, RZ ;  /* 0xc0d5555535377810 */ /* 0x000fe20007ffe0ff */
[----:B------:R-:W-:Y:S01]  /*0840*/  @!P1 FMUL R49, R49, 8388608 ;  /* 0x4b00000031319820 */ /* 0x000fe20000400000 */
[----:B------:R-:W-:-:S02]  /*0850*/  IADD3 R61, R48, -0x3f2aaaab, RZ ;  /* 0xc0d55555303d7810 */ /* 0x000fc40007ffe0ff */
[----:B------:R-:W-:Y:S02]  /*0860*/  LOP3.LUT R58, R4, 0xff800000, RZ, 0xc0, !PT ;  /* 0xff800000043a7812 */ /* 0x000fe400078ec0ff */
[----:B------:R-:W-:Y:S02]  /*0870*/  LOP3.LUT R60, R55, 0xff800000, RZ, 0xc0, !PT ;  /* 0xff800000373c7812 */ /* 0x000fe400078ec0ff */
[----:B------:R-:W-:Y:S02]  /*0880*/  IADD3 R57, R52, -0x3f2aaaab, RZ ;  /* 0xc0d5555534397810 */ /* 0x000fe40007ffe0ff */
[----:B------:R-:W-:Y:S02]  /*0890*/  LOP3.LUT R55, R61, 0xff800000, RZ, 0xc0, !PT ;  /* 0xff8000003d377812 */ /* 0x000fe400078ec0ff */
[----:B------:R-:W-:Y:S01]  /*08a0*/  I2FP.F32.S32 R51, R58 ;  /* 0x0000003a00337245 */ /* 0x000fe20000201400 */
[----:B------:R-:W-:Y:S01]  /*08b0*/  IMAD.IADD R58, R7, 0x1, -R58 ;  /* 0x00000001073a7824 */ /* 0x000fe200078e0a3a */
[----:B------:R-:W-:-:S02]  /*08c0*/  IADD3 R4, R6, -0x3f2aaaab, RZ ;  /* 0xc0d5555506047810 */ /* 0x000fc40007ffe0ff */
[----:B------:R-:W-:Y:S01]  /*08d0*/  IADD3 R66, R49, -0x3f2aaaab, RZ ;  /* 0xc0d5555531427810 */ /* 0x000fe20007ffe0ff */
[----:B------:R-:W-:Y:S01]  /*08e0*/  FFMA.FTZ R54, R51, 1.1920928955078125e-07, R54 ;  /* 0x3400000033367823 */ /* 0x000fe20000010036 */
[----:B------:R-:W-:Y:S02]  /*08f0*/  I2FP.F32.S32 R67, R60 ;  /* 0x0000003c00437245 */ /* 0x000fe40000201400 */
[----:B------:R-:W-:Y:S02]  /*0900*/  FSEL R62, RZ, -23, P6 ;  /* 0xc1b80000ff3e7808 */ /* 0x000fe40003000000 */
[----:B------:R-:W-:Y:S02]  /*0910*/  LOP3.LUT R57, R57, 0xff800000, RZ, 0xc0, !PT ;  /* 0xff80000039397812 */ /* 0x000fe400078ec0ff */
[----:B------:R-:W-:Y:S01]  /*0920*/  I2FP.F32.S32 R69, R55 ;  /* 0x0000003700457245 */ /* 0x000fe20000201400 */
[----:B------:R-:W-:Y:S01]  /*0930*/  IMAD.IADD R55, R48, 0x1, -R55 ;  /* 0x0000000130377824 */ /* 0x000fe200078e0a37 */
[----:B------:R-:W-:-:S02]  /*0940*/  LOP3.LUT R59, R4, 0xff800000, RZ, 0xc0, !PT ;  /* 0xff800000043b7812 */ /* 0x000fc400078ec0ff */
[----:B------:R-:W-:Y:S01]  /*0950*/  LOP3.LUT R70, R66, 0xff800000, RZ, 0xc0, !PT ;  /* 0xff80000042467812 */ /* 0x000fe200078ec0ff */
[----:B------:R-:W-:Y:S01]  /*0960*/  FFMA.FTZ R66, R67, 1.1920928955078125e-07, R56 ;  /* 0x3400000043427823 */ /* 0x000fe20000010038 */
[----:B------:R-:W-:Y:S01]  /*0970*/  FSEL R51, RZ, -23, P5 ;  /* 0xc1b80000ff337808 */ /* 0x000fe20002800000 */
[----:B------:R-:W-:Y:S01]  /*0980*/  FFMA.FTZ R56, R69, 1.1920928955078125e-07, R62 ;  /* 0x3400000045387823 */ /* 0x000fe2000001003e */
[----:B------:R-:W-:Y:S01]  /*0990*/  I2FP.F32.S32 R4, R57 ;  /* 0x0000003900047245 */ /* 0x000fe20000201400 */
[----:B------:R-:W-:Y:S01]  /*09a0*/  IMAD.IADD R62, R53, 0x1, -R60 ;  /* 0x00000001353e7824 */ /* 0x000fe200078e0a3c */
[----:B------:R-:W-:Y:S01]  /*09b0*/  I2FP.F32.S32 R61, R59 ;  /* 0x0000003b003d7245 */ /* 0x000fe20000201400 */
[----:B------:R-:W-:Y:S01]  /*09c0*/  IMAD.IADD R60, R6, 0x1, -R59 ;  /* 0x00000001063c7824 */ /* 0x000fe200078e0a3b */
[----:B------:R-:W-:Y:S01]  /*09d0*/  FADD R59, R58, -1 ;  /* 0xbf8000003a3b7421 */ /* 0x000fe20000000000 */
[----:B------:R-:W-:Y:S01]  /*09e0*/  FFMA.FTZ R51, R4, 1.1920928955078125e-07, R51 ;  /* 0x3400000004337823 */ /* 0x000fe20000010033 */
[----:B------:R-:W-:Y:S01]  /*09f0*/  IMAD.MOV.U32 R4, RZ, RZ, 0x3e055027 ;  /* 0x3e055027ff047424 */ /* 0x000fe200078e00ff */
[----:B------:R-:W-:Y:S01]  /*0a00*/  FADD R69, R62, -1 ;  /* 0xbf8000003e457421 */ /* 0x000fe20000000000 */
[----:B------:R-:W-:Y:S01]  /*0a10*/  ISETP.GT.AND P4, PT, R50, RZ, PT ;  /* 0x000000ff3200720c */ /* 0x000fe20003f84270 */
[----:B------:R-:W-:Y:S01]  /*0a20*/  FADD R67, R60, -1 ;  /* 0xbf8000003c437421 */ /* 0x000fe20000000000 */
[-C--:B------:R-:W-:Y:S01]  /*0a30*/  FFMA.FTZ R58, R59, -R4.reuse, 0.14084610342979431152 ;  /* 0x3e1039f63b3a7423 */ /* 0x080fe20000010804 */
[-C--:B------:R-:W-:Y:S01]  /*0a40*/  FFMA.FTZ R62, R69, -R4.reuse, 0.14084610342979431152 ;  /* 0x3e1039f6453e7423 */ /* 0x080fe20000010804 */
[----:B------:R-:W-:Y:S01]  /*0a50*/  FSEL R50, RZ, -23, P0 ;  /* 0xc1b80000ff327808 */ /* 0x000fe20000000000 */
[----:B------:R-:W-:Y:S01]  /*0a60*/  FFMA.FTZ R60, R67, -R4, 0.14084610342979431152 ;  /* 0x3e1039f6433c7423 */ /* 0x000fe20000010804 */
[----:B------:R-:W-:Y:S01]  /*0a70*/  FSEL R68, RZ, -23, P1 ;  /* 0xc1b80000ff447808 */ /* 0x000fe20000800000 */
[----:B------:R-:W-:Y:S01]  /*0a80*/  FFMA.FTZ R58, R59, R58, -0.12148627638816833496 ;  /* 0xbdf8cdcc3b3a7423 */ /* 0x000fe2000001003a */
[----:B------:R-:W-:Y:S01]  /*0a90*/  I2FP.F32.S32 R71, R70 ;  /* 0x0000004600477245 */ /* 0x000fe20000201400 */
[----:B------:R-:W-:Y:S01]  /*0aa0*/  FFMA.FTZ R62, R69, R62, -0.12148627638816833496 ;  /* 0xbdf8cdcc453e7423 */ /* 0x000fe2000001003e */
[----:B------:R-:W-:Y:S01]  /*0ab0*/  IMAD.IADD R70, R49, 0x1, -R70 ;  /* 0x0000000131467824 */ /* 0x000fe200078e0a46 */
[----:B------:R-:W-:Y:S01]  /*0ac0*/  FFMA.FTZ R61, R61, 1.1920928955078125e-07, R50 ;  /* 0x340000003d3d7823 */ /* 0x000fe20000010032 */
[----:B------:R-:W-:Y:S01]  /*0ad0*/  FFMA.FTZ R58, R59, R58, 0.13980610668659210205 ;  /* 0x3e0f29553b3a7423 */ /* 0x000fe2000001003a */
[----:B------:R-:W-:Y:S01]  /*0ae0*/  FFMA.FTZ R50, R71, 1.1920928955078125e-07, R68 ;  /* 0x3400000047327823 */ /* 0x000fe20000010044 */
[----:B------:R-:W-:Y:S01]  /*0af0*/  FFMA.FTZ R62, R69, R62, 0.13980610668659210205 ;  /* 0x3e0f2955453e7423 */ /* 0x000fe2000001003e */
[----:B------:R-:W-:Y:S01]  /*0b00*/  FADD R71, R70, -1 ;  /* 0xbf80000046477421 */ /* 0x000fe20000000000 */
[----:B------:R-:W-:Y:S01]  /*0b10*/  FFMA.FTZ R58, R59, R58, -0.16684235632419586182 ;  /* 0xbe2ad8b93b3a7423 */ /* 0x000fe2000001003a */
[----:B------:R-:W-:Y:S01]  /*0b20*/  FFMA.FTZ R60, R67, R60, -0.12148627638816833496 ;  /* 0xbdf8cdcc433c7423 */ /* 0x000fe2000001003c */
[----:B------:R-:W-:Y:S01]  /*0b30*/  FFMA.FTZ R62, R69, R62, -0.16684235632419586182 ;  /* 0xbe2ad8b9453e7423 */ /* 0x000fe2000001003e */
[----:B------:R-:W-:Y:S01]  /*0b40*/  FFMA.FTZ R68, R71, -R4, 0.14084610342979431152 ;  /* 0x3e1039f647447423 */ /* 0x000fe20000010804 */
[----:B------:R-:W-:Y:S01]  /*0b50*/  FFMA.FTZ R58, R59, R58, 0.20012299716472625732 ;  /* 0x3e4ced0b3b3a7423 */ /* 0x000fe2000001003a */
[----:B------:R-:W-:Y:S01]  /*0b60*/  FFMA.FTZ R60, R67, R60, 0.13980610668659210205 ;  /* 0x3e0f2955433c7423 */ /* 0x000fe2000001003c */
[----:B------:R-:W-:Y:S01]  /*0b70*/  FFMA.FTZ R62, R69, R62, 0.20012299716472625732 ;  /* 0x3e4ced0b453e7423 */ /* 0x000fe2000001003e */
[----:B------:R-:W-:Y:S01]  /*0b80*/  FFMA.FTZ R68, R71, R68, -0.12148627638816833496 ;  /* 0xbdf8cdcc47447423 */ /* 0x000fe20000010044 */
[----:B------:R-:W-:Y:S01]  /*0b90*/  FFMA.FTZ R58, R59, R58, -0.24999669194221496582 ;  /* 0xbe7fff223b3a7423 */ /* 0x000fe2000001003a */
[----:B------:R-:W-:Y:S01]  /*0ba0*/  ISETP.GE.U32.AND P1, PT, R53, 0x7f800000, PT ;  /* 0x7f8000003500780c */ /* 0x000fe20003f26070 */
[----:B------:R-:W-:Y:S01]  /*0bb0*/  FFMA.FTZ R62, R69, R62, -0.24999669194221496582 ;  /* 0xbe7fff22453e7423 */ /* 0x000fe2000001003e */
[----:B------:R-:W-:Y:S01]  /*0bc0*/  FFMA.FTZ R68, R71, R68, 0.13980610668659210205 ;  /* 0x3e0f295547447423 */ /* 0x000fe20000010044 */
[----:B------:R-:W-:Y:S01]  /*0bd0*/  FFMA.FTZ R58, R59, R58, 0.33333182334899902344 ;  /* 0x3eaaaa783b3a7423 */ /* 0x000fe2000001003a */
[----:B------:R-:W-:Y:S01]  /*0be0*/  FFMA.FTZ R60, R67, R60, -0.16684235632419586182 ;  /* 0xbe2ad8b9433c7423 */ /* 0x000fe2000001003c */
[----:B------:R-:W-:Y:S01]  /*0bf0*/  FFMA.FTZ R62, R69, R62, 0.33333182334899902344 ;  /* 0x3eaaaa78453e7423 */ /* 0x000fe2000001003e */
[----:B------:R-:W-:Y:S01]  /*0c00*/  FFMA.FTZ R68, R71, R68, -0.16684235632419586182 ;  /* 0xbe2ad8b947447423 */ /* 0x000fe20000010044 */
[----:B------:R-:W-:Y:S01]  /*0c10*/  ISETP.GE.U32.AND P0, PT, R7, 0x7f800000, PT ;  /* 0x7f8000000700780c */ /* 0x000fe20003f06070 */
[----:B------:R-:W-:Y:S01]  /*0c20*/  FFMA.FTZ R58, R59, R58, -0.5 ;  /* 0xbf0000003b3a7423 */ /* 0x000fe2000001003a */
[----:B------:R-:W-:Y:S01]  /*0c30*/  FFMA.FTZ R62, R69, R62, -0.5 ;  /* 0xbf000000453e7423 */ /* 0x000fe2000001003e */
[----:B------:R-:W-:Y:S01]  /*0c40*/  FFMA.FTZ R68, R71, R68, 0.20012299716472625732 ;  /* 0x3e4ced0b47447423 */ /* 0x000fe20000010044 */
[----:B------:R-:W-:Y:S01]  /*0c50*/  FFMA.FTZ R60, R67, R60, 0.20012299716472625732 ;  /* 0x3e4ced0b433c7423 */ /* 0x000fe2000001003c */
[----:B------:R-:W-:Y:S01]  /*0c60*/  FMUL R58, R59, R58 ;  /* 0x0000003a3b3a7220 */ /* 0x000fe20000400000 */
[----:B------:R-:W-:Y:S01]  /*0c70*/  FMUL R62, R69, R62 ;  /* 0x0000003e453e7220 */ /* 0x000fe20000400000 */
[----:B------:R-:W-:Y:S01]  /*0c80*/  FFMA.FTZ R68, R71, R68, -0.24999669194221496582 ;  /* 0xbe7fff2247447423 */ /* 0x000fe20000010044 */
[----:B------:R-:W-:Y:S01]  /*0c90*/  FFMA.FTZ R60, R67, R60, -0.24999669194221496582 ;  /* 0xbe7fff22433c7423 */ /* 0x000fe2000001003c */
[----:B------:R-:W-:Y:S01]  /*0ca0*/  FFMA.FTZ R59, R59, R58, R59 ;  /* 0x0000003a3b3b7223 */ /* 0x000fe2000001003b */
[----:B------:R-:W-:Y:S01]  /*0cb0*/  FFMA.FTZ R69, R69, R62, R69 ;  /* 0x0000003e45457223 */ /* 0x000fe20000010045 */
[----:B------:R-:W-:Y:S01]  /*0cc0*/  FFMA.FTZ R68, R71, R68, 0.33333182334899902344 ;  /* 0x3eaaaa7847447423 */ /* 0x000fe20000010044 */
[----:B------:R-:W-:Y:S01]  /*0cd0*/  IADD3 R57, R52, -R57, RZ ;  /* 0x8000003934397210 */ /* 0x000fe20007ffe0ff */
[----:B------:R-:W-:Y:S01]  /*0ce0*/  @P1 IMAD.MOV.U32 R58, RZ, RZ, 0x7f800000 ;  /* 0x7f800000ff3a1424 */ /* 0x000fe200078e00ff */
[----:B------:R-:W-:Y:S01]  /*0cf0*/  FADD R55, R55, -1 ;  /* 0xbf80000037377421 */ /* 0x000fe20000000000 */
[----:B------:R-:W-:Y:S01]  /*0d00*/  FFMA.FTZ R60, R67, R60, 0.33333182334899902344 ;  /* 0x3eaaaa78433c7423 */ /* 0x000fe2000001003c */
[----:B------:R-:W-:Y:S01]  /*0d10*/  FFMA.FTZ R62, R54, 0.69314718246459960938, R59 ;  /* 0x3f317218363e7823 */ /* 0x000fe2000001003b */
[----:B------:R-:W-:Y:S01]  /*0d20*/  FFMA.FTZ R69, R66, 0.69314718246459960938, R69 ;  /* 0x3f31721842457823 */ /* 0x000fe20000010045 */
[----:B------:R-:W-:Y:S01]  /*0d30*/  IMAD.IADD R70, R5, 0x1, -R17 ;  /* 0x0000000105467824 */ /* 0x000fe200078e0a11 */
[----:B------:R-:W-:Y:S01]  /*0d40*/  FFMA.FTZ R68, R71, R68, -0.5 ;  /* 0xbf00000047447423 */ /* 0x000fe20000010044 */
[----:B------:R-:W-:Y:S01]  /*0d50*/  @P0 IMAD.MOV.U32 R54, RZ, RZ, 0x7f800000 ;  /* 0x7f800000ff360424 */ /* 0x000fe200078e00ff */
[----:B------:R-:W-:Y:S01]  /*0d60*/  @P1 FFMA.FTZ R69, R53, R58, +INF ;  /* 0x7f80000035451423 */ /* 0x000fe2000001003a */
[----:B------:R-:W-:Y:S01]  /*0d70*/  IMAD.IADD R5, R5, 0x1, -R11 ;  /* 0x0000000105057824 */ /* 0x000fe200078e0a0b */
[----:B------:R-:W-:Y:S01]  /*0d80*/  FADD R57, R57, -1 ;  /* 0xbf80000039397421 */ /* 0x000fe20000000000 */
[----:B------:R-:W-:Y:S01]  /*0d90*/  FFMA.FTZ R58, R55, -R4, 0.14084610342979431152 ;  /* 0x3e1039f6373a7423 */ /* 0x000fe20000010804 */
[----:B------:R-:W-:Y:S01]  /*0da0*/  FFMA.FTZ R60, R67, R60, -0.5 ;  /* 0xbf000000433c7423 */ /* 0x000fe2000001003c */
[----:B------:R-:W-:Y:S01]  /*0db0*/  FMUL R68, R71, R68 ;  /* 0x0000004447447220 */ /* 0x000fe20000400000 */
[----:B------:R-:W-:Y:S01]  /*0dc0*/  @P0 FFMA.FTZ R62, R7, R54, +INF ;  /* 0x7f800000073e0423 */ /* 0x000fe20000010036 */
[----:B------:R-:W-:Y:S01]  /*0dd0*/  FFMA.FTZ R54, R57, -R4, 0.14084610342979431152 ;  /* 0x3e1039f639367423 */ /* 0x000fe20000010804 */
[----:B------:R-:W-:Y:S01]  /*0de0*/  IABS R53, R5 ;  /* 0x0000000500357213 */ /* 0x000fe20000000000 */
[----:B------:R-:W-:Y:S01]  /*0df0*/  FFMA.FTZ R58, R55, R58, -0.12148627638816833496 ;  /* 0xbdf8cdcc373a7423 */ /* 0x000fe2000001003a */
[----:B------:R-:W-:Y:S01]  /*0e00*/  FMUL R60, R67, R60 ;  /* 0x0000003c433c7220 */ /* 0x000fe20000400000 */
[----:B------:R-:W-:Y:S01]  /*0e10*/  FFMA.FTZ R71, R71, R68, R71 ;  /* 0x0000004447477223 */ /* 0x000fe20000010047 */
[----:B------:R-:W-:Y:S01]  /*0e20*/  FFMA.FTZ R54, R57, R54, -0.12148627638816833496 ;  /* 0xbdf8cdcc39367423 */ /* 0x000fe20000010036 */
[----:B------:R-:W-:Y:S01]  /*0e30*/  FFMA.FTZ R68, R55, R58, 0.13980610668659210205 ;  /* 0x3e0f295537447423 */ /* 0x000fe2000001003a */
[----:B------:R-:W-:Y:S01]  /*0e40*/  FFMA.FTZ R60, R67, R60, R67 ;  /* 0x0000003c433c7223 */ /* 0x000fe20000010043 */
[----:B------:R-:W-:Y:S01]  /*0e50*/  ISETP.GE.U32.AND P0, PT, R6, 0x7f800000, PT ;  /* 0x7f8000000600780c */ /* 0x000fe20003f06070 */
[----:B------:R-:W-:Y:S01]  /*0e60*/  IMAD.MOV.U32 R58, RZ, RZ, R53 ;  /* 0x000000ffff3a7224 */ /* 0x000fe200078e0035 */
[----:B------:R-:W-:Y:S01]  /*0e70*/  FFMA.FTZ R54, R57, R54, 0.13980610668659210205 ;  /* 0x3e0f295539367423 */ /* 0x000fe20000010036 */
[----:B------:R-:W-:Y:S01]  /*0e80*/  FFMA.FTZ R66, R61, 0.69314718246459960938, R60 ;  /* 0x3f3172183d427823 */ /* 0x000fe2000001003c */
[----:B------:R-:W-:Y:S01]  /*0e90*/  IABS R59, R70 ;  /* 0x00000046003b7213 */ /* 0x000fe20000000000 */
[----:B------:R-:W-:Y:S01]  /*0ea0*/  FFMA.FTZ R68, R55, R68, -0.16684235632419586182 ;  /* 0xbe2ad8b937447423 */ /* 0x000fe20000010044 */
[----:B------:R-:W-:Y:S01]  /*0eb0*/  I2FP.F32.S32 R61, R58 ;  /* 0x0000003a003d7245 */ /* 0x000fe20000201400 */
[----:B------:R-:W-:Y:S01]  /*0ec0*/  FFMA.FTZ R54, R57, R54, -0.16684235632419586182 ;  /* 0xbe2ad8b939367423 */ /* 0x000fe20000010036 */
[----:B------:R-:W-:Y:S01]  /*0ed0*/  I2FP.F32.S32 R60, R59 ;  /* 0x0000003b003c7245 */ /* 0x000fe20000201400 */
[----:B------:R-:W-:Y:S01]  /*0ee0*/  FFMA.FTZ R68, R55, R68, 0.20012299716472625732 ;  /* 0x3e4ced0b37447423 */ /* 0x000fe20000010044 */
[----:B------:R-:W-:Y:S01]  /*0ef0*/  ISETP.GE.U32.AND P6, PT, R49, 0x7f800000, PT ;  /* 0x7f8000003100780c */ /* 0x000fe20003fc6070 */
[----:B------:R-:W-:Y:S01]  /*0f00*/  FMUL R61, R61, 0.125 ;  /* 0x3e0000003d3d7820 */ /* 0x000fe20000400000 */
[----:B------:R-:W-:Y:S01]  /*0f10*/  FFMA.FTZ R54, R57, R54, 0.20012299716472625732 ;  /* 0x3e4ced0b39367423 */ /* 0x000fe20000010036 */
[----:B------:R-:W-:Y:S01]  /*0f20*/  @P0 IMAD.MOV.U32 R7, RZ, RZ, 0x7f800000 ;  /* 0x7f800000ff070424 */ /* 0x000fe200078e00ff */
[----:B------:R-:W-:Y:S01]  /*0f30*/  FMUL R60, R60, 0.125 ;  /* 0x3e0000003c3c7820 */ /* 0x000fe20000400000 */
[----:B------:R-:W-:Y:S01]  /*0f40*/  FFMA.FTZ R68, R55, R68, -0.24999669194221496582 ;  /* 0xbe7fff2237447423 */ /* 0x000fe20000010044 */
[----:B------:R-:W-:Y:S01]  /*0f50*/  FFMA.FTZ R54, R57, R54, -0.24999669194221496582 ;  /* 0xbe7fff2239367423 */ /* 0x000fe20000010036 */
[----:B------:R-:W-:Y:S01]  /*0f60*/  FSETP.GEU.AND P5, PT, R61, 1.175494350822287508e-38, PT ;  /* 0x008000003d00780b */ /* 0x000fe20003fae000 */
[----:B------:R-:W-:Y:S01]  /*0f70*/  @P0 FFMA.FTZ R66, R6, R7, +INF ;  /* 0x7f80000006420423 */ /* 0x000fe20000010007 */
[----:B------:R-:W-:Y:S01]  /*0f80*/  FSETP.GEU.AND P0, PT, R60, 1.175494350822287508e-38, PT ;  /* 0x008000003c00780b */ /* 0x000fe20003f0e000 */
[----:B------:R-:W-:Y:S01]  /*0f90*/  FFMA.FTZ R54, R57, R54, 0.33333182334899902344 ;  /* 0x3eaaaa7839367423 */ /* 0x000fe20000010036 */
[----:B------:R-:W-:Y:S01]  /*0fa0*/  ISETP.GE.U32.AND P1, PT, R52, 0x7f800000, PT ;  /* 0x7f8000003400780c */ /* 0x000fe20003f26070 */
[----:B------:R-:W-:Y:S01]  /*0fb0*/  FFMA.FTZ R68, R55, R68, 0.33333182334899902344 ;  /* 0x3eaaaa7837447423 */ /* 0x000fe20000010044 */
[----:B------:R-:W-:Y:S01]  /*0fc0*/  FMUL.M8 R6, R62, 0.36067375540733337402 ;  /* 0x3eb8aa3b3e067820 */ /* 0x000fe20000700000 */
[----:B------:R-:W-:Y:S01]  /*0fd0*/  FFMA.FTZ R54, R57, R54, -0.5 ;  /* 0xbf00000039367423 */ /* 0x000fe20000010036 */
[----:B------:R-:W-:Y:S01]  /*0fe0*/  @P6 IMAD.MOV.U32 R72, RZ, RZ, 0x7f800000 ;  /* 0x7f800000ff486424 */ /* 0x000fe200078e00ff */
[----:B------:R-:W-:Y:S01]  /*0ff0*/  FFMA.FTZ R68, R55, R68, -0.5 ;  /* 0xbf00000037447423 */ /* 0x000fe20000010044 */
[----:B------:R-:W-:Y:S01]  /*1000*/  FFMA.FTZ R71, R50, 0.69314718246459960938, R71 ;  /* 0x3f31721832477823 */ /* 0x000fe20000010047 */
[----:B------:R-:W-:Y:S01]  /*1010*/  FMUL R54, R57, R54 ;  /* 0x0000003639367220 */ /* 0x000fe20000400000 */
[----:B------:R-:W0:Y:S01]  /*1020*/  F2I.S64.TRUNC R6, R6 ;  /* 0x0000000600067311 */ /* 0x000e22000020d900 */
[----:B------:R-:W-:Y:S01]  /*1030*/  FMUL R68, R55, R68 ;  /* 0x0000004437447220 */ /* 0x000fe20000400000 */
[----:B------:R-:W-:Y:S01]  /*1040*/  @!P5 FMUL R61, R61, 8388608 ;  /* 0x4b0000003d3dd820 */ /* 0x000fe20000400000 */
[----:B------:R-:W-:Y:S01]  /*1050*/  FFMA.FTZ R54, R57, R54, R57 ;  /* 0x0000003639367223 */ /* 0x000fe20000010039 */
[----:B------:R-:W-:Y:S01]  /*1060*/  FMUL.M8 R62, R69, 0.36067375540733337402 ;  /* 0x3eb8aa3b453e7820 */ /* 0x000fe20000700000 */
[----:B------:R-:W-:Y:S01]  /*1070*/  @P6 FFMA.FTZ R71, R49, R72, +INF ;  /* 0x7f80000031476423 */ /* 0x000fe20000010048 */
[----:B------:R-:W-:Y:S01]  /*1080*/  @!P0 FMUL R60, R60, 8388608 ;  /* 0x4b0000003c3c8820 */ /* 0x000fe20000400000 */
[----:B------:R-:W-:Y:S01]  /*1090*/  FMUL.M8 R53, R66, 0.36067375540733337402 ;  /* 0x3eb8aa3b42357820 */ /* 0x000fe20000700000 */
[----:B------:R-:W-:Y:S01]  /*10a0*/  FFMA.FTZ R69, R55, R68, R55 ;  /* 0x0000004437457223 */ /* 0x000fe20000010037 */
[----:B------:R-:W-:Y:S01]  /*10b0*/  @P1 IMAD.MOV.U32 R49, RZ, RZ, 0x7f800000 ;  /* 0x7f800000ff311424 */ /* 0x000fe200078e00ff */
[----:B------:R-:W-:Y:S01]  /*10c0*/  IADD3 R55, R61, -0x3f2aaaab, RZ ;  /* 0xc0d555553d377810 */ /* 0x000fe20007ffe0ff */
[----:B------:R-:W-:Y:S01]  /*10d0*/  FFMA.FTZ R57, R51, 0.69314718246459960938, R54 ;  /* 0x3f31721833397823 */ /* 0x000fe20000010036 */
[----:B------:R-:W-:Y:S01]  /*10e0*/  IADD3 R54, R60, -0x3f2aaaab, RZ ;  /* 0xc0d555553c367810 */ /* 0x000fe20007ffe0ff */
[----:B------:R-:W-:Y:S01]  /*10f0*/  @P1 FFMA.FTZ R57, R52, R49, +INF ;  /* 0x7f80000034391423 */ /* 0x000fe20000010031 */
[----:B------:R-:W-:Y:S01]  /*1100*/  LOP3.LUT R68, R55, 0xff800000, RZ, 0xc0, !PT ;  /* 0xff80000037447812 */ /* 0x000fe200078ec0ff */
[----:B------:R-:W1:Y:S01]  /*1110*/  F2I.S64.TRUNC R52, R53 ;  /* 0x0000003500347311 */ /* 0x000e62000020d900 */
[----:B------:R-:W-:Y:S01]  /*1120*/  FMUL.M8 R72, R71, 0.36067375540733337402 ;  /* 0x3eb8aa3b47487820 */ /* 0x000fe20000700000 */
[----:B------:R-:W-:Y:S01]  /*1130*/  ISETP.GE.U32.AND P6, PT, R48, 0x7f800000, PT ;  /* 0x7f8000003000780c */ /* 0x000fe20003fc6070 */
[----:B------:R-:W-:Y:S01]  /*1140*/  FFMA.FTZ R69, R56, 0.69314718246459960938, R69 ;  /* 0x3f31721838457823 */ /* 0x000fe20000010045 */
[----:B------:R-:W-:Y:S01]  /*1150*/  LOP3.LUT R67, R54, 0xff800000, RZ, 0xc0, !PT ;  /* 0xff80000036437812 */ /* 0x000fe200078ec0ff */
[----:B------:R-:W-:Y:S01]  /*1160*/  FMUL.M8 R57, R57, 0.36067375540733337402 ;  /* 0x3eb8aa3b39397820 */ /* 0x000fe20000700000 */
[----:B------:R-:W-:-:S02]  /*1170*/  FSEL R66, RZ, -23, P5 ;  /* 0xc1b80000ff427808 */ /* 0x000fc40002800000 */
[----:B------:R2:W3:Y:S01]  /*1180*/  F2I.S64.TRUNC R50, R62 ;  /* 0x0000003e00327311 */ /* 0x0004e2000020d900 */
[----:B------:R-:W-:Y:S01]  /*1190*/  I2FP.F32.S32 R71, R68 ;  /* 0x0000004400477245 */ /* 0x000fe20000201400 */
[----:B------:R-:W-:Y:S01]  /*11a0*/  IMAD.IADD R68, R61, 0x1, -R68 ;  /* 0x000000013d447824 */ /* 0x000fe200078e0a44 */
[----:B------:R-:W-:-:S03]  /*11b0*/  FSEL R49, RZ, -23, P0 ;  /* 0xc1b80000ff317808 */ /* 0x000fc60000000000 */
[----:B------:R-:W-:Y:S01]  /*11c0*/  FFMA.FTZ R66, R71, 1.1920928955078125e-07, R66 ;  /* 0x3400000047427823 */ /* 0x000fe20000010042 */
[----:B0-----:R-:W-:Y:S01]  /*11d0*/  IADD3 R71, P0, R6, 0x8, RZ ;  /* 0x0000000806477810 */ /* 0x001fe20007f1e0ff */
[----:B------:R1:W0:Y:S01]  /*11e0*/  F2I.S64.TRUNC R54, R72 ;  /* 0x0000004800367311 */ /* 0x000222000020d900 */
[-C--:B--2---:R-:W-:Y:S01]  /*11f0*/  I2FP.F32.S32 R62, R67.reuse ;  /* 0x00000043003e7245 */ /* 0x084fe20000201400 */
[----:B------:R-:W-:Y:S01]  /*1200*/  @P6 IMAD.MOV.U32 R73, RZ, RZ, 0x7f800000 ;  /* 0x7f800000ff496424 */ /* 0x000fe200078e00ff */
[----:B------:R-:W-:Y:S01]  /*1210*/  IADD3 R67, R60, -R67, RZ ;  /* 0x800000433c437210 */ /* 0x000fe20007ffe0ff */
[----:B------:R-:W-:Y:S02]  /*1220*/  IMAD.X R7, RZ, RZ, R7, P0 ;  /* 0x000000ffff077224 */ /* 0x000fe400000e0607 */
[----:B------:R-:W-:Y:S01]  /*1230*/  @P6 FFMA.FTZ R69, R48, R73, +INF ;  /* 0x7f80000030456423 */ /* 0x000fe20000010049 */
[----:B------:R-:W-:Y:S01]  /*1240*/  FFMA.FTZ R62, R62, 1.1920928955078125e-07, R49 ;  /* 0x340000003e3e7823 */ /* 0x000fe20000010031 */
[----:B------:R-:W-:Y:S01]  /*1250*/  FADD R67, R67, -1 ;  /* 0xbf80000043437421 */ /* 0x000fe20000000000 */
[----:B-1----:R-:W-:Y:S01]  /*1260*/  IADD3 R72, P0, R52, 0x8, RZ ;  /* 0x0000000834487810 */ /* 0x002fe20007f1e0ff */
[----:B------:R-:W1:Y:S01]  /*1270*/  F2I.S64.TRUNC R56, R57 ;  /* 0x0000003900387311 */ /* 0x000e62000020d900 */
[----:B---3--:R-:W-:Y:S01]  /*1280*/  IADD3 R50, P1, R50, 0x8, RZ ;  /* 0x0000000832327810 */ /* 0x008fe20007f3e0ff */
[----:B------:R-:W-:Y:S01]  /*1290*/  FFMA.FTZ R6, R67, -R4, 0.14084610342979431152 ;  /* 0x3e1039f643067423 */ /* 0x000fe20000010804 */
[--C-:B------:R-:W-:Y:S01]  /*12a0*/  IMAD.MOV.U32 R49, RZ, RZ, R46.reuse ;  /* 0x000000ffff317224 */ /* 0x100fe200078e002e */
[----:B------:R-:W-:Y:S01]  /*12b0*/  ISETP.GE.AND P6, PT, R45, 0x8, PT ;  /* 0x000000082d00780c */ /* 0x000fe20003fc6270 */
[----:B------:R-:W-:Y:S01]  /*12c0*/  IMAD.X R73, RZ, RZ, R53, P0 ;  /* 0x000000ffff497224 */ /* 0x000fe200000e0635 */
[C---:B------:R-:W-:Y:S01]  /*12d0*/  FFMA.FTZ R6, R67.reuse, R6, -0.12148627638816833496 ;  /* 0xbdf8cdcc43067423 */ /* 0x040fe20000010006 */
[----:B------:R-:W-:Y:S01]  /*12e0*/  IMAD.X R52, RZ, RZ, R51, P1 ;  /* 0x000000ffff347224 */ /* 0x000fe200008e0633 */
[----:B0-----:R-:W-:Y:S01]  /*12f0*/  IADD3 R75, P0, R54, 0x8, RZ ;  /* 0x00000008364b7810 */ /* 0x001fe20007f1e0ff */
[----:B------:R-:W-:Y:S01]  /*1300*/  FADD R51, R68, -1 ;  /* 0xbf80000044337421 */ /* 0x000fe20000000000 */
[----:B------:R-:W-:Y:S01]  /*1310*/  ISETP.GE.AND P1, PT, R46, 0x8, PT ;  /* 0x000000082e00780c */ /* 0x000fe20003f26270 */
[----:B------:R-:W-:Y:S01]  /*1320*/  FFMA.FTZ R6, R67, R6, 0.13980610668659210205 ;  /* 0x3e0f295543067423 */ /* 0x000fe20000010006 */
[----:B------:R-:W-:Y:S01]  /*1330*/  SHF.R.S32.HI R53, RZ, 0x1f, R46 ;  /* 0x0000001fff357819 */ /* 0x000fe2000001142e */
[----:B------:R-:W-:Y:S01]  /*1340*/  IMAD.X R55, RZ, RZ, R55, P0 ;  /* 0x000000ffff377224 */ /* 0x000fe200000e0637 */
[----:B------:R-:W-:Y:S01]  /*1350*/  FFMA.FTZ R48, R51, -R4, 0.14084610342979431152 ;  /* 0x3e1039f633307423 */ /* 0x000fe20000010804 */
[----:B------:R-:W-:Y:S01]  /*1360*/  ISETP.LT.U32.AND P0, PT, R71, 0xf, PT ;  /* 0x0000000f4700780c */ /* 0x000fe20003f01070 */
[----:B------:R-:W-:Y:S01]  /*1370*/  FFMA.FTZ R6, R67, R6, -0.16684235632419586182 ;  /* 0xbe2ad8b943067423 */ /* 0x000fe20000010006 */
[----:B-1----:R-:W-:Y:S01]  /*1380*/  IADD3 R74, P5, R56, 0x8, RZ ;  /* 0x00000008384a7810 */ /* 0x002fe20007fbe0ff */
[----:B------:R-:W-:Y:S01]  /*1390*/  FFMA.FTZ R48, R51, R48, -0.12148627638816833496 ;  /* 0xbdf8cdcc33307423 */ /* 0x000fe20000010030 */
[----:B------:R-:W-:Y:S01]  /*13a0*/  ISETP.LT.AND.EX P0, PT, R7, RZ, PT, P0 ;  /* 0x000000ff0700720c */ /* 0x000fe20003f01300 */
[----:B------:R-:W-:Y:S01]  /*13b0*/  FFMA.FTZ R6, R67, R6, 0.20012299716472625732 ;  /* 0x3e4ced0b43067423 */ /* 0x000fe20000010006 */
[----:B------:R-:W-:Y:S01]  /*13c0*/  IMAD.MOV.U32 R56, RZ, RZ, R45 ;  /* 0x000000ffff387224 */ /* 0x000fe200078e002d */
[----:B------:R-:W-:Y:S01]  /*13d0*/  FFMA.FTZ R48, R51, R48, 0.13980610668659210205 ;  /* 0x3e0f295533307423 */ /* 0x000fe20000010030 */
[----:B------:R-:W-:Y:S01]  /*13e0*/  @P1 SEL R53, R7, RZ, P0 ;  /* 0x000000ff07351207 */ /* 0x000fe20000000000 */
[----:B------:R-:W-:Y:S01]  /*13f0*/  FFMA.FTZ R6, R67, R6, -0.24999669194221496582 ;  /* 0xbe7fff2243067423 */ /* 0x000fe20000010006 */
[----:B------:R-:W-:Y:S01]  /*1400*/  FMUL.M8 R7, R69, 0.36067375540733337402 ;  /* 0x3eb8aa3b45077820 */ /* 0x000fe20000700000 */
[----:B------:R-:W-:Y:S01]  /*1410*/  FFMA.FTZ R48, R51, R48, -0.16684235632419586182 ;  /* 0xbe2ad8b933307423 */ /* 0x000fe20000010030 */
[----:B------:R-:W-:Y:S01]  /*1420*/  @P1 SEL R49, R71, 0xf, P0 ;  /* 0x0000000f47311807 */ /* 0x000fe20000000000 */
[----:B------:R-:W-:Y:S01]  /*1430*/  FFMA.FTZ R46, R67, R6, 0.33333182334899902344 ;  /* 0x3eaaaa78432e7423 */ /* 0x000fe20000010006 */
[----:B------:R-:W-:Y:S01]  /*1440*/  ISETP.GE.U32.AND P1, PT, R60, 0x7f800000, PT ;  /* 0x7f8000003c00780c */ /* 0x000fe20003f26070 */
[----:B------:R-:W-:Y:S01]  /*1450*/  FFMA.FTZ R48, R51, R48, 0.20012299716472625732 ;  /* 0x3e4ced0b33307423 */ /* 0x000fe20000010030 */
[----:B------:R-:W0:Y:S01]  /*1460*/  F2I.S64.TRUNC R6, R7 ;  /* 0x0000000700067311 */ /* 0x000e22000020d900 */
[----:B------:R-:W-:Y:S01]  /*1470*/  FFMA.FTZ R46, R67, R46, -0.5 ;  /* 0xbf000000432e7423 */ /* 0x000fe2000001002e */
[----:B------:R-:W-:Y:S01]  /*1480*/  IMAD.X R54, RZ, RZ, R57, P5 ;  /* 0x000000ffff367224 */ /* 0x000fe200028e0639 */
[----:B------:R-:W-:Y:S01]  /*1490*/  FFMA.FTZ R48, R51, R48, -0.24999669194221496582 ;  /* 0xbe7fff2233307423 */ /* 0x000fe20000010030 */
[----:B------:R-:W-:Y:S01]  /*14a0*/  ISETP.LT.U32.AND P0, PT, R50, 0xf, PT ;  /* 0x0000000f3200780c */ /* 0x000fe20003f01070 */
[----:B------:R-:W-:Y:S01]  /*14b0*/  FMUL R46, R67, R46 ;  /* 0x0000002e432e7220 */ /* 0x000fe20000400000 */
[----:B------:R-:W-:Y:S01]  /*14c0*/  ISETP.GE.U32.AND P5, PT, R61, 0x7f800000, PT ;  /* 0x7f8000003d00780c */ /* 0x000fe20003fa6070 */
[----:B------:R-:W-:Y:S01]  /*14d0*/  FFMA.FTZ R48, R51, R48, 0.33333182334899902344 ;  /* 0x3eaaaa7833307423 */ /* 0x000fe20000010030 */
[----:B------:R-:W-:Y:S01]  /*14e0*/  ISETP.LT.AND.EX P0, PT, R52, RZ, PT, P0 ;  /* 0x000000ff3400720c */ /* 0x000fe20003f01300 */
[----:B------:R-:W-:Y:S01]  /*14f0*/  FFMA.FTZ R67, R67, R46, R67 ;  /* 0x0000002e43437223 */ /* 0x000fe20000010043 */
[----:B------:R-:W-:Y:S01]  /*1500*/  SHF.R.S32.HI R68, RZ, 0x1f, R45 ;  /* 0x0000001fff447819 */ /* 0x000fe2000001142d */
[C---:B------:R-:W-:Y:S01]  /*1510*/  FFMA.FTZ R48, R51.reuse, R48, -0.5 ;  /* 0xbf00000033307423 */ /* 0x040fe20000010030 */
[----:B------:R-:W-:Y:S01]  /*1520*/  @P6 SEL R56, R50, 0xf, P0 ;  /* 0x0000000f32386807 */ /* 0x000fe20000000000 */
[----:B------:R-:W-:Y:S01]  /*1530*/  @P1 IMAD.MOV.U32 R45, RZ, RZ, 0x7f800000 ;  /* 0x7f800000ff2d1424 */ /* 0x000fe200078e00ff */
[----:B------:R-:W-:Y:S01]  /*1540*/  @P6 SEL R68, R52, RZ, P0 ;  /* 0x000000ff34446207 */ /* 0x000fe20000000000 */
[C---:B------:R-:W-:Y:S01]  /*1550*/  FMUL R48, R51.reuse, R48 ;  /* 0x0000003033307220 */ /* 0x040fe20000400000 */
[----:B0-----:R-:W-:Y:S01]  /*1560*/  IADD3 R69, P0, R6, 0x8, RZ ;  /* 0x0000000806457810 */ /* 0x001fe20007f1e0ff */
[----:B------:R-:W-:Y:S01]  /*1570*/  FFMA.FTZ R62, R62, 0.69314718246459960938, R67 ;  /* 0x3f3172183e3e7823 */ /* 0x000fe20000010043 */
[----:B------:R-:W-:Y:S01]  /*1580*/  ISETP.GE.AND P6, PT, R44, 0x8, PT ;  /* 0x000000082c00780c */ /* 0x000fe20003fc6270 */
[----:B------:R-:W-:Y:S01]  /*1590*/  @P1 FFMA.FTZ R62, R60, R45, +INF ;  /* 0x7f8000003c3e1423 */ /* 0x000fe2000001002d */
[----:B------:R-:W-:Y:S01]  /*15a0*/  FFMA.FTZ R51, R51, R48, R51 ;  /* 0x0000003033337223 */ /* 0x000fe20000010033 */
[----:B------:R-:W-:Y:S01]  /*15b0*/  IMAD.X R52, RZ, RZ, R7, P0 ;  /* 0x000000ffff347224 */ /* 0x000fe200000e0607 */
[----:B------:R-:W-:Y:S01]  /*15c0*/  @P5 MOV R6, 0x7f800000 ;  /* 0x7f80000000065802 */ /* 0x000fe20000000f00 */
[--C-:B------:R-:W-:Y:S01]  /*15d0*/  IMAD.MOV.U32 R67, RZ, RZ, R44.reuse ;  /* 0x000000ffff437224 */ /* 0x100fe200078e002c */
[----:B------:R-:W-:Y:S01]  /*15e0*/  ISETP.LT.U32.AND P0, PT, R72, 0xf, PT ;  /* 0x0000000f4800780c */ /* 0x000fe20003f01070 */
[----:B------:R-:W-:Y:S01]  /*15f0*/  FFMA.FTZ R51, R66, 0.69314718246459960938, R51 ;  /* 0x3f31721842337823 */ /* 0x000fe20000010033 */
[----:B------:R-:W-:Y:S01]  /*1600*/  ISETP.GE.AND P1, PT, R43, 0x8, PT ;  /* 0x000000082b00780c */ /* 0x000fe20003f26270 */
[----:B------:R-:W-:Y:S01]  /*1610*/  @P5 FFMA.FTZ R51, R61, R6, +INF ;  /* 0x7f8000003d335423 */ /* 0x000fe20000010006 */
[----:B------:R-:W-:Y:S01]  /*1620*/  SHF.R.S32.HI R57, RZ, 0x1f, R44 ;  /* 0x0000001fff397819 */ /* 0x000fe2000001142c */
[----:B------:R-:W-:Y:S01]  /*1630*/  FMUL.M8 R44, R62, 0.36067375540733337402 ;  /* 0x3eb8aa3b3e2c7820 */ /* 0x000fe20000700000 */
[----:B------:R-:W-:Y:S01]  /*1640*/  ISETP.LT.AND.EX P0, PT, R73, RZ, PT, P0 ;  /* 0x000000ff4900720c */ /* 0x000fe20003f01300 */
[----:B------:R-:W-:Y:S01]  /*1650*/  FMUL.M8 R51, R51, 0.36067375540733337402 ;  /* 0x3eb8aa3b33337820 */ /* 0x000fe20000700000 */
[----:B------:R-:W-:Y:S01]  /*1660*/  ISETP.LT.U32.AND P5, PT, R75, 0xf, PT ;  /* 0x0000000f4b00780c */ /* 0x000fe20003fa1070 */
[----:B------:R-:W-:Y:S01]  /*1670*/  IMAD.MOV.U32 R46, RZ, RZ, R43 ;  /* 0x000000ffff2e7224 */ /* 0x000fe200078e002b */
[----:B------:R-:W-:Y:S01]  /*1680*/  @P6 SEL R67, R72, 0xf, P0 ;  /* 0x0000000f48436807 */ /* 0x000fe20000000000 */
[----:B------:R-:W0:Y:S01]  /*1690*/  F2I.S64.TRUNC R44, R44 ;  /* 0x0000002c002c7311 */ /* 0x000e22000020d900 */
[----:B------:R-:W-:Y:S01]  /*16a0*/  @P6 SEL R57, R73, RZ, P0 ;  /* 0x000000ff49396207 */ /* 0x000fe20000000000 */
[----:B------:R-:W-:Y:S01]  /*16b0*/  IMAD.MOV.U32 R7, RZ, RZ, R42 ;  /* 0x000000ffff077224 */ /* 0x000fe200078e002a */
[----:B------:R-:W-:Y:S01]  /*16c0*/  ISETP.LT.AND.EX P0, PT, R55, RZ, PT, P5 ;  /* 0x000000ff3700720c */ /* 0x000fe20003f01350 */
[----:B------:R-:W-:Y:S01]  /*16d0*/  IMAD.IADD R66, R15, 0x1, R40 ;  /* 0x000000010f427824 */ /* 0x000fe200078e0228 */
[----:B------:R-:W-:-:S02]  /*16e0*/  ISETP.GE.AND P6, PT, R42, 0x8, PT ;  /* 0x000000082a00780c */ /* 0x000fc40003fc6270 */
[----:B------:R-:W-:Y:S01]  /*16f0*/  ISETP.GE.AND P5, PT, R47, 0x8, PT ;  /* 0x000000082f00780c */ /* 0x000fe20003fa6270 */
[----:B------:R-:W1:Y:S01]  /*1700*/  F2I.S64.TRUNC R50, R51 ;  /* 0x0000003300327311 */ /* 0x000e62000020d900 */
[----:B------:R-:W-:Y:S02]  /*1710*/  SHF.R.S32.HI R62, RZ, 0x1f, R43 ;  /* 0x0000001fff3e7819 */ /* 0x000fe4000001142b */
[----:B------:R-:W-:Y:S02]  /*1720*/  @P1 SEL R46, R75, 0xf, P0 ;  /* 0x0000000f4b2e1807 */ /* 0x000fe40000000000 */
[----:B------:R-:W-:Y:S01]  /*1730*/  @P1 SEL R62, R55, RZ, P0 ;  /* 0x000000ff373e1207 */ /* 0x000fe20000000000 */
[----:B------:R-:W-:Y:S01]  /*1740*/  IMAD.MOV.U32 R55, RZ, RZ, R58 ;  /* 0x000000ffff377224 */ /* 0x000fe200078e003a */
[----:B------:R-:W-:Y:S02]  /*1750*/  ISETP.LT.U32.AND P0, PT, R74, 0xf, PT ;  /* 0x0000000f4a00780c */ /* 0x000fe40003f01070 */
[----:B------:R-:W-:-:S02]  /*1760*/  ISETP.LT.U32.AND P1, PT, R69, 0xf, PT ;  /* 0x0000000f4500780c */ /* 0x000fc40003f21070 */
[----:B------:R-:W-:Y:S02]  /*1770*/  ISETP.LT.AND.EX P0, PT, R54, RZ, PT, P0 ;  /* 0x000000ff3600720c */ /* 0x000fe40003f01300 */
[----:B------:R-:W-:Y:S02]  /*1780*/  ISETP.LT.AND.EX P1, PT, R52, RZ, PT, P1 ;  /* 0x000000ff3400720c */ /* 0x000fe40003f21310 */
[----:B------:R-:W-:Y:S02]  /*1790*/  SHF.R.S32.HI R6, RZ, 0x1f, R42 ;  /* 0x0000001fff067819 */ /* 0x000fe4000001142a */
[----:B------:R-:W-:Y:S02]  /*17a0*/  SHF.R.S32.HI R48, RZ, 0x1f, R47 ;  /* 0x0000001fff307819 */ /* 0x000fe4000001142f */
[----:B------:R-:W-:Y:S02]  /*17b0*/  @P6 SEL R7, R74, 0xf, P0 ;  /* 0x0000000f4a076807 */ /* 0x000fe40000000000 */
[----:B------:R-:W-:-:S02]  /*17c0*/  @P6 SEL R6, R54, RZ, P0 ;  /* 0x000000ff36066207 */ /* 0x000fc40000000000 */
[----:B------:R-:W-:Y:S02]  /*17d0*/  @P5 SEL R47, R69, 0xf, P1 ;  /* 0x0000000f452f5807 */ /* 0x000fe40000800000 */
[----:B------:R-:W-:Y:S02]  /*17e0*/  @P5 SEL R48, R52, RZ, P1 ;  /* 0x000000ff34305207 */ /* 0x000fe40000800000 */
[----:B0-----:R-:W-:Y:S02]  /*17f0*/  IADD3 R42, P0, R44, 0x8, RZ ;  /* 0x000000082c2a7810 */ /* 0x001fe40007f1e0ff */
[----:B------:R-:W-:Y:S02]  /*1800*/  ISETP.GE.AND P5, PT, R59, 0x8, PT ;  /* 0x000000083b00780c */ /* 0x000fe40003fa6270 */
[----:B------:R-:W-:Y:S01]  /*1810*/  IADD3 R82, R66, 0x40, RZ ;  /* 0x0000004042527810 */ /* 0x000fe20007ffe0ff */
[----:B------:R-:W-:Y:S01]  /*1820*/  IMAD.X R45, RZ, RZ, R45, P0 ;  /* 0x000000ffff2d7224 */ /* 0x000fe200000e062d */
[----:B------:R-:W-:-:S02]  /*1830*/  ISETP.LT.U32.AND P0, PT, R42, 0xf, PT ;  /* 0x0000000f2a00780c */ /* 0x000fc40003f01070 */
[----:B------:R-:W-:Y:S02]  /*1840*/  IADD3 R83, R66, 0x48, RZ ;  /* 0x0000004842537810 */ /* 0x000fe40007ffe0ff */
[----:B-1----:R-:W-:Y:S02]  /*1850*/  IADD3 R69, P6, R50, 0x8, RZ ;  /* 0x0000000832457810 */ /* 0x002fe40007fde0ff */
[----:B------:R-:W-:Y:S02]  /*1860*/  IABS R40, R82 ;  /* 0x0000005200287213 */ /* 0x000fe40000000000 */
[----:B------:R-:W-:Y:S01]  /*1870*/  ISETP.LT.AND.EX P0, PT, R45, RZ, PT, P0 ;  /* 0x000000ff2d00720c */ /* 0x000fe20003f01300 */
[----:B------:R-:W-:Y:S01]  /*1880*/  IMAD.X R61, RZ, RZ, R51, P6 ;  /* 0x000000ffff3d7224 */ /* 0x000fe200030e0633 */
[----:B------:R-:W-:Y:S01]  /*1890*/  IABS R43, R83 ;  /* 0x00000053002b7213 */ /* 0x000fe20000000000 */
[----:B------:R-:W-:Y:S01]  /*18a0*/  IMAD.MOV.U32 R51, RZ, RZ, R59 ;  /* 0x000000ffff337224 */ /* 0x000fe200078e003b */
[----:B------:R-:W-:-:S02]  /*18b0*/  SEL R60, RZ, 0x10, !P4 ;  /* 0x00000010ff3c7807 */ /* 0x000fc40006000000 */
[----:B------:R-:W-:Y:S02]  /*18c0*/  I2FP.F32.S32 R44, R40 ;  /* 0x00000028002c7245 */ /* 0x000fe40000201400 */
[----:B------:R-:W-:Y:S02]  /*18d0*/  SHF.R.S32.HI R52, RZ, 0x1f, R59 ;  /* 0x0000001fff347819 */ /* 0x000fe4000001143b */
[----:B------:R-:W-:Y:S02]  /*18e0*/  @P5 SEL R51, R42, 0xf, P0 ;  /* 0x0000000f2a335807 */ /* 0x000fe40000000000 */
[----:B------:R-:W-:Y:S02]  /*18f0*/  @P5 SEL R52, R45, RZ, P0 ;  /* 0x000000ff2d345207 */ /* 0x000fe40000000000 */
[----:B------:R-:W-:Y:S02]  /*1900*/  I2FP.F32.S32 R50, R43 ;  /* 0x0000002b00327245 */ /* 0x000fe40000201400 */
[----:B------:R-:W-:Y:S01]  /*1910*/  IADD3 R60, P0, R49, R60, RZ ;  /* 0x0000003c313c7210 */ /* 0x000fe20007f1e0ff */
[----:B------:R-:W-:Y:S01]  /*1920*/  FMUL R49, R44, 0.125 ;  /* 0x3e0000002c317820 */ /* 0x000fe20000400000 */
[----:B------:R-:W-:Y:S01]  /*1930*/  SEL R73, RZ, 0x10, !P3 ;  /* 0x00000010ff497807 */ /* 0x000fe20005800000 */
[----:B------:R-:W-:Y:S01]  /*1940*/  FMUL R50, R50, 0.125 ;  /* 0x3e00000032327820 */ /* 0x000fe20000400000 */
[----:B------:R-:W-:Y:S01]  /*1950*/  ISETP.GE.AND P5, PT, R58, 0x8, PT ;  /* 0x000000083a00780c */ /* 0x000fe20003fa6270 */
[----:B------:R-:W-:Y:S01]  /*1960*/  IMAD.X R45, RZ, RZ, R53, P0 ;  /* 0x000000ffff2d7224 */ /* 0x000fe200000e0635 */
[----:B------:R-:W-:-:S02]  /*1970*/  FSETP.GEU.AND P3, PT, R49, 1.175494350822287508e-38, PT ;  /* 0x008000003100780b */ /* 0x000fc40003f6e000 */
[----:B------:R-:W-:Y:S02]  /*1980*/  IADD3 R84, R66, 0x50, RZ ;  /* 0x0000005042547810 */ /* 0x000fe40007ffe0ff */
[----:B------:R-:W-:Y:S02]  /*1990*/  FSETP.GEU.AND P4, PT, R50, 1.175494350822287508e-38, PT ;  /* 0x008000003200780b */ /* 0x000fe40003f8e000 */
[----:B------:R-:W-:Y:S02]  /*19a0*/  ISETP.GT.AND P1, PT, R65, RZ, PT ;  /* 0x000000ff4100720c */ /* 0x000fe40003f24270 */
[----:B------:R-:W-:Y:S02]  /*19b0*/  ISETP.LT.U32.AND P0, PT, R69, 0xf, PT ;  /* 0x0000000f4500780c */ /* 0x000fe40003f01070 */
[----:B------:R-:W-:Y:S02]  /*19c0*/  IABS R42, R84 ;  /* 0x00000054002a7213 */ /* 0x000fe40000000000 */
[----:B------:R-:W-:Y:S01]  /*19d0*/  SHF.R.U32.HI R65, RZ, 0x1a, R45 ;  /* 0x0000001aff417819 */ /* 0x000fe2000001162d */
[----:B------:R-:W-:Y:S01]  /*19e0*/  @!P3 FMUL R49, R49, 8388608 ;  /* 0x4b0000003131b820 */ /* 0x000fe20000400000 */
[----:B------:R-:W-:-:S02]  /*19f0*/  ISETP.LT.AND.EX P0, PT, R61, RZ, PT, P0 ;  /* 0x000000ff3d00720c */ /* 0x000fc40003f01300 */
[----:B------:R-:W-:Y:S01]  /*1a00*/  I2FP.F32.S32 R44, R42 ;  /* 0x0000002a002c7245 */ /* 0x000fe20000201400 */
[----:B------:R-:W-:Y:S01]  /*1a10*/  @!P4 FMUL R50, R50, 8388608 ;  /* 0x4b0000003232c820 */ /* 0x000fe20000400000 */
[----:B------:R-:W-:Y:S02]  /*1a20*/  LOP3.LUT R65, R65, 0x20, RZ, 0xc0, !PT ;  /* 0x0000002041417812 */ /* 0x000fe400078ec0ff */
[----:B------:R-:W-:Y:S01]  /*1a30*/  IADD3 R73, P6, R56, R73, RZ ;  /* 0x0000004938497210 */ /* 0x000fe20007fde0ff */
[----:B------:R-:W-:Y:S01]  /*1a40*/  FMUL R53, R44, 0.125 ;  /* 0x3e0000002c357820 */ /* 0x000fe20000400000 */
[----:B------:R-:W-:Y:S02]  /*1a50*/  SHF.R.S32.HI R54, RZ, 0x1f, R58 ;  /* 0x0000001fff367819 */ /* 0x000fe4000001143a */
[----:B------:R-:W-:Y:S01]  /*1a60*/  @P5 SEL R55, R69, 0xf, P0 ;  /* 0x0000000f45375807 */ /* 0x000fe20000000000 */
[----:B------:R-:W-:Y:S01]  /*1a70*/  IMAD.X R75, RZ, RZ, R68, P6 ;  /* 0x000000ffff4b7224 */ /* 0x000fe200030e0644 */
[----:B------:R-:W-:-:S02]  /*1a80*/  @P5 SEL R54, R61, RZ, P0 ;  /* 0x000000ff3d365207 */ /* 0x000fc40000000000 */
[----:B------:R-:W-:Y:S02]  /*1a90*/  IADD3 R65, P0, R65, R60, RZ ;  /* 0x0000003c41417210 */ /* 0x000fe40007f1e0ff */
[----:B------:R-:W-:Y:S02]  /*1aa0*/  ISETP.GT.AND P6, PT, R64, RZ, PT ;  /* 0x000000ff4000720c */ /* 0x000fe40003fc4270 */
[----:B------:R-:W-:Y:S02]  /*1ab0*/  IADD3 R64, R49, -0x3f2aaaab, RZ ;  /* 0xc0d5555531407810 */ /* 0x000fe40007ffe0ff */
[----:B------:R-:W-:Y:S02]  /*1ac0*/  IADD3.X R56, RZ, R45, RZ, P0, !PT ;  /* 0x0000002dff387210 */ /* 0x000fe400007fe4ff */
[----:B------:R-:W-:Y:S02]  /*1ad0*/  ISETP.GT.AND P0, PT, R63, RZ, PT ;  /* 0x000000ff3f00720c */ /* 0x000fe40003f04270 */
[----:B------:R-:W-:-:S02]  /*1ae0*/  FSETP.GEU.AND P5, PT, R53, 1.175494350822287508e-38, PT ;  /* 0x008000003500780b */ /* 0x000fc40003fae000 */
[----:B------:R-:W-:Y:S02]  /*1af0*/  IADD3 R63, R50, -0x3f2aaaab, RZ ;  /* 0xc0d55555323f7810 */ /* 0x000fe40007ffe0ff */
[----:B------:R-:W-:Y:S02]  /*1b00*/  LOP3.LUT R64, R64, 0xff800000, RZ, 0xc0, !PT ;  /* 0xff80000040407812 */ /* 0x000fe400078ec0ff */
[----:B------:R-:W-:Y:S02]  /*1b10*/  LOP3.LUT R63, R63, 0xff800000, RZ, 0xc0, !PT ;  /* 0xff8000003f3f7812 */ /* 0x000fe400078ec0ff */
[----:B------:R-:W-:Y:S01]  /*1b20*/  SEL R60, RZ, 0x10, !P2 ;  /* 0x00000010ff3c7807 */ /* 0x000fe20005000000 */
[----:B------:R-:W-:Y:S01]  /*1b30*/  IMAD.IADD R58, R49, 0x1, -R64 ;  /* 0x00000001313a7824 */ /* 0x000fe200078e0a40 */
[----:B------:R-:W-:Y:S01]  /*1b40*/  IADD3 R44, R66, 0x58, RZ ;  /* 0x00000058422c7810 */ /* 0x000fe20007ffe0ff */
[----:B------:R-:W-:Y:S01]  /*1b50*/  IMAD.IADD R59, R50, 0x1, -R63 ;  /* 0x00000001323b7824 */ /* 0x000fe200078e0a3f */
[----:B------:R-:W-:Y:S01]  /*1b60*/  IADD3 R67, P2, R67, R60, RZ ;  /* 0x0000003c43437210 */ /* 0x000fe20007f5e0ff */
[----:B------:R-:W-:Y:S01]  /*1b70*/  FADD R69, R58, -1 ;  /* 0xbf8000003a457421 */ /* 0x000fe20000000000 */
[----:B------:R-:W-:Y:S01]  /*1b80*/  @!P5 FMUL R53, R53, 8388608 ;  /* 0x4b0000003535d820 */ /* 0x000fe20000400000 */
[----:B------:R-:W-:Y:S01]  /*1b90*/  FADD R71, R59, -1 ;  /* 0xbf8000003b477421 */ /* 0x000fe20000000000 */
[----:B------:R-:W-:Y:S01]  /*1ba0*/  IABS R45, R44 ;  /* 0x0000002c002d7213 */ /* 0x000fe20000000000 */
[-C--:B------:R-:W-:Y:S01]  /*1bb0*/  FFMA.FTZ R58, R69, -R4.reuse, 0.14084610342979431152 ;  /* 0x3e1039f6453a7423 */ /* 0x080fe20000010804 */
[----:B------:R-:W-:Y:S01]  /*1bc0*/  SHF.R.U32.HI R68, RZ, 0x1a, R75 ;  /* 0x0000001aff447819 */ /* 0x000fe2000001164b */
[----:B------:R-:W-:Y:S01]  /*1bd0*/  FFMA.FTZ R66, R71, -R4, 0.14084610342979431152 ;  /* 0x3e1039f647427423 */ /* 0x000fe20000010804 */
[----:B------:R-:W-:Y:S01]  /*1be0*/  IADD3 R60, R53, -0x3f2aaaab, RZ ;  /* 0xc0d55555353c7810 */ /* 0x000fe20007ffe0ff */
[----:B------:R-:W-:Y:S01]  /*1bf0*/  FFMA.FTZ R58, R69, R58, -0.12148627638816833496 ;  /* 0xbdf8cdcc453a7423 */ /* 0x000fe2000001003a */
[----:B------:R-:W-:Y:S01]  /*1c00*/  IMAD.X R59, RZ, RZ, R57, P2 ;  /* 0x000000ffff3b7224 */ /* 0x000fe200010e0639 */
[----:B------:R-:W-:Y:S01]  /*1c10*/  FFMA.FTZ R66, R71, R66, -0.12148627638816833496 ;  /* 0xbdf8cdcc47427423 */ /* 0x000fe20000010042 */
[----:B------:R-:W-:Y:S01]  /*1c20*/  LOP3.LUT R60, R60, 0xff800000, RZ, 0xc0, !PT ;  /* 0xff8000003c3c7812 */ /* 0x000fe200078ec0ff */
[----:B------:R-:W-:Y:S01]  /*1c30*/  FFMA.FTZ R58, R69, R58, 0.13980610668659210205 ;  /* 0x3e0f2955453a7423 */ /* 0x000fe2000001003a */
[----:B------:R-:W-:Y:S01]  /*1c40*/  LOP3.LUT R68, R68, 0x20, RZ, 0xc0, !PT ;  /* 0x0000002044447812 */ /* 0x000fe200078ec0ff */
[----:B------:R-:W-:Y:S01]  /*1c50*/  FFMA.FTZ R66, R71, R66, 0.13980610668659210205 ;  /* 0x3e0f295547427423 */ /* 0x000fe20000010042 */
[----:B------:R-:W-:Y:S01]  /*1c60*/  I2FP.F32.S32 R57, R45 ;  /* 0x0000002d00397245 */ /* 0x000fe20000201400 */
[----:B------:R-:W-:Y:S01]  /*1c70*/  FFMA.FTZ R58, R69, R58, -0.16684235632419586182 ;  /* 0xbe2ad8b9453a7423 */ /* 0x000fe2000001003a */
[----:B------:R-:W-:Y:S01]  /*1c80*/  IMAD.IADD R61, R53, 0x1, -R60 ;  /* 0x00000001353d7824 */ /* 0x000fe200078e0a3c */
[----:B------:R-:W-:Y:S01]  /*1c90*/  FFMA.FTZ R72, R71, R66, -0.16684235632419586182 ;  /* 0xbe2ad8b947487423 */ /* 0x000fe20000010042 */
[----:B------:R-:W-:Y:S01]  /*1ca0*/  IADD3 R68, P2, R68, R73, RZ ;  /* 0x0000004944447210 */ /* 0x000fe20007f5e0ff */
[----:B------:R-:W-:Y:S01]  /*1cb0*/  FFMA.FTZ R66, R69, R58, 0.20012299716472625732 ;  /* 0x3e4ced0b45427423 */ /* 0x000fe2000001003a */
[----:B------:R-:W-:Y:S01]  /*1cc0*/  FADD R73, R61, -1 ;  /* 0xbf8000003d497421 */ /* 0x000fe20000000000 */
[----:B------:R-:W-:Y:S01]  /*1cd0*/  FMUL R58, R57, 0.125 ;  /* 0x3e000000393a7820 */ /* 0x000fe20000400000 */
[----:B------:R-:W-:Y:S01]  /*1ce0*/  FFMA.FTZ R72, R71, R72, 0.20012299716472625732 ;  /* 0x3e4ced0b47487423 */ /* 0x000fe20000010048 */
[----:B------:R-:W-:Y:S01]  /*1cf0*/  IMAD.X R61, RZ, RZ, R75, P2 ;  /* 0x000000ffff3d7224 */ /* 0x000fe200010e064b */
[----:B------:R-:W-:Y:S01]  /*1d00*/  FFMA.FTZ R74, R73, -R4, 0.14084610342979431152 ;  /* 0x3e1039f6494a7423 */ /* 0x000fe20000010804 */
[----:B------:R-:W-:Y:S01]  /*1d10*/  FFMA.FTZ R66, R69, R66, -0.24999669194221496582 ;  /* 0xbe7fff2245427423 */ /* 0x000fe20000010042 */
[----:B------:R-:W-:Y:S01]  /*1d20*/  FSETP.GEU.AND P2, PT, R58, 1.175494350822287508e-38, PT ;  /* 0x008000003a00780b */ /* 0x000fe20003f4e000 */
[----:B------:R-:W-:Y:S01]  /*1d30*/  FFMA.FTZ R72, R71, R72, -0.24999669194221496582 ;  /* 0xbe7fff2247487423 */ /* 0x000fe20000010048 */
[----:B------:R-:W-:Y:S01]  /*1d40*/  FFMA.FTZ R74, R73, R74, -0.12148627638816833496 ;  /* 0xbdf8cdcc494a7423 */ /* 0x000fe2000001004a */
[----:B------:R-:W-:Y:S01]  /*1d50*/  FFMA.FTZ R66, R69, R66, 0.33333182334899902344 ;  /* 0x3eaaaa7845427423 */ /* 0x000fe20000010042 */
[----:B------:R-:W-:Y:S01]  /*1d60*/  SEL R77, RZ, 0x10, !P1 ;  /* 0x00000010ff4d7807 */ /* 0x000fe20004800000 */
[----:B------:R-:W-:Y:S01]  /*1d70*/  FFMA.FTZ R72, R71, R72, 0.33333182334899902344 ;  /* 0x3eaaaa7847487423 */ /* 0x000fe20000010048 */
[----:B------:R-:W-:Y:S01]  /*1d80*/  FFMA.FTZ R74, R73, R74, 0.13980610668659210205 ;  /* 0x3e0f2955494a7423 */ /* 0x000fe2000001004a */
[----:B------:R-:W-:Y:S01]  /*1d90*/  FFMA.FTZ R66, R69, R66, -0.5 ;  /* 0xbf00000045427423 */ /* 0x000fe20000010042 */
[----:B------:R-:W-:Y:S01]  /*1da0*/  IADD3 R86, P1, R46, R77, RZ ;  /* 0x0000004d2e567210 */ /* 0x000fe20007f3e0ff */
[----:B------:R-:W-:Y:S01]  /*1db0*/  FFMA.FTZ R72, R71, R72, -0.5 ;  /* 0xbf00000047487423 */ /* 0x000fe20000010048 */
[----:B------:R-:W-:Y:S01]  /*1dc0*/  FFMA.FTZ R74, R73, R74, -0.16684235632419586182 ;  /* 0xbe2ad8b9494a7423 */ /* 0x000fe2000001004a */
[----:B------:R-:W-:Y:S01]  /*1dd0*/  FMUL R66, R69, R66 ;  /* 0x0000004245427220 */ /* 0x000fe20000400000 */
[----:B------:R-:W-:Y:S01]  /*1de0*/  IMAD.IADD R46, R23, 0x1, R41 ;  /* 0x00000001172e7824 */ /* 0x000fe200078e0229 */
[----:B------:R-:W-:Y:S01]  /*1df0*/  FMUL R72, R71, R72 ;  /* 0x0000004847487220 */ /* 0x000fe20000400000 */
[----:B------:R-:W-:Y:S01]  /*1e00*/  @!P2 FMUL R58, R58, 8388608 ;  /* 0x4b0000003a3aa820 */ /* 0x000fe20000400000 */
[----:B------:R-:W-:Y:S01]  /*1e10*/  IMAD.X R62, RZ, RZ, R62, P1 ;  /* 0x000000ffff3e7224 */ /* 0x000fe200008e063e */
[----:B------:R-:W-:Y:S01]  /*1e20*/  ISETP.GT.AND P1, PT, R70, RZ, PT ;  /* 0x000000ff4600720c */ /* 0x000fe20003f24270 */
[----:B------:R-:W-:Y:S01]  /*1e30*/  FFMA.FTZ R74, R73, R74, 0.20012299716472625732 ;  /* 0x3e4ced0b494a7423 */ /* 0x000fe2000001004a */
[----:B------:R-:W-:Y:S01]  /*1e40*/  FFMA.FTZ R70, R69, R66, R69 ;  /* 0x0000004245467223 */ /* 0x000fe20000010045 */
[----:B------:R-:W-:Y:S01]  /*1e50*/  FFMA.FTZ R69, R71, R72, R71 ;  /* 0x0000004847457223 */ /* 0x000fe20000010047 */
[----:B------:R-:W-:Y:S01]  /*1e60*/  IADD3 R71, R58, -0x3f2aaaab, RZ ;  /* 0xc0d555553a477810 */ /* 0x000fe20007ffe0ff */
[----:B------:R-:W-:Y:S01]  /*1e70*/  FFMA.FTZ R74, R73, R74, -0.24999669194221496582 ;  /* 0xbe7fff22494a7423 */ /* 0x000fe2000001004a */
[----:B------:R-:W-:-:S02]  /*1e80*/  IABS R57, R85 ;  /* 0x0000005500397213 */ /* 0x000fc40000000000 */
[----:B------:R-:W-:Y:S01]  /*1e90*/  LOP3.LUT R71, R71, 0xff800000, RZ, 0xc0, !PT ;  /* 0xff80000047477812 */ /* 0x000fe200078ec0ff */
[C---:B------:R-:W-:Y:S01]  /*1ea0*/  FFMA.FTZ R74, R73.reuse, R74, 0.33333182334899902344 ;  /* 0x3eaaaa78494a7423 */ /* 0x040fe2000001004a */
[----:B------:R-:W-:Y:S02]  /*1eb0*/  SHF.R.U32.HI R78, RZ, 0x1a, R59 ;  /* 0x0000001aff4e7819 */ /* 0x000fe4000001163b */
[----:B------:R-:W-:Y:S01]  /*1ec0*/  IABS R46, R46 ;  /* 0x0000002e002e7213 */ /* 0x000fe20000000000 */
[C---:B------:R-:W-:Y:S01]  /*1ed0*/  FFMA.FTZ R74, R73.reuse, R74, -0.5 ;  /* 0xbf000000494a7423 */ /* 0x040fe2000001004a */
[----:B------:R-:W-:Y:S01]  /*1ee0*/  IMAD.IADD R75, R58, 0x1, -R71 ;  /* 0x000000013a4b7824 */ /* 0x000fe200078e0a47 */
[----:B------:R-:W-:Y:S02]  /*1ef0*/  LOP3.LUT R78, R78, 0x20, RZ, 0xc0, !PT ;  /* 0x000000204e4e7812 */ /* 0x000fe400078ec0ff */
[----:B------:R-:W-:Y:S01]  /*1f00*/  FMUL R72, R73, R74 ;  /* 0x0000004a49487220 */ /* 0x000fe20000400000 */
[----:B------:R-:W-:Y:S01]  /*1f10*/  FADD R81, R75, -1 ;  /* 0xbf8000004b517421 */ /* 0x000fe20000000000 */
[----:B------:R-:W-:-:S02]  /*1f20*/  FSEL R80, RZ, -23, P3 ;  /* 0xc1b80000ff507808 */ /* 0x000fc40001800000 */
[----:B------:R-:W-:Y:S01]  /*1f30*/  FFMA.FTZ R72, R73, R72, R73 ;  /* 0x0000004849487223 */ /* 0x000fe20000010049 */
[C---:B------:R-:W-:Y:S01]  /*1f40*/  FFMA.FTZ R74, R81.reuse, -R4, 0.14084610342979431152 ;  /* 0x3e1039f6514a7423 */ /* 0x040fe20000010804 */
[----:B------:R-:W-:Y:S02]  /*1f50*/  I2FP.F32.S32 R73, R57 ;  /* 0x0000003900497245 */ /* 0x000fe40000201400 */
[----:B------:R-:W-:Y:S01]  /*1f60*/  I2FP.F32.S32 R66, R46 ;  /* 0x0000002e00427245 */ /* 0x000fe20000201400 */
[----:B------:R-:W-:Y:S01]  /*1f70*/  FFMA.FTZ R74, R81, R74, -0.12148627638816833496 ;  /* 0xbdf8cdcc514a7423 */ /* 0x000fe2000001004a */
[----:B------:R-:W-:Y:S01]  /*1f80*/  IADD3 R78, P3, R78, R67, RZ ;  /* 0x000000434e4e7210 */ /* 0x000fe20007f7e0ff */
[----:B------:R-:W-:Y:S01]  /*1f90*/  FMUL R67, R73, 0.125 ;  /* 0x3e00000049437820 */ /* 0x000fe20000400000 */
[----:B------:R-:W-:Y:S01]  /*1fa0*/  FSEL R75, RZ, -23, P5 ;  /* 0xc1b80000ff4b7808 */ /* 0x000fe20002800000 */
[----:B------:R-:W-:Y:S01]  /*1fb0*/  FFMA.FTZ R74, R81, R74, 0.13980610668659210205 ;  /* 0x3e0f2955514a7423 */ /* 0x000fe2000001004a */
[----:B------:R-:W-:Y:S01]  /*1fc0*/  FMUL R66, R66, 0.125 ;  /* 0x3e00000042427820 */ /* 0x000fe20000400000 */
[----:B------:R-:W-:-:S02]  /*1fd0*/  FSEL R77, RZ, -23, P4 ;  /* 0xc1b80000ff4d7808 */ /* 0x000fc40002000000 */
[----:B------:R-:W-:Y:S01]  /*1fe0*/  FSETP.GEU.AND P5, PT, R67, 1.175494350822287508e-38, PT ;  /* 0x008000004300780b */ /* 0x000fe20003fae000 */
[C---:B------:R-:W-:Y:S01]  /*1ff0*/  FFMA.FTZ R74, R81.reuse, R74, -0.16684235632419586182 ;  /* 0xbe2ad8b9514a7423 */ /* 0x040fe2000001004a */
[----:B------:R-:W-:Y:S02]  /*2000*/  FSETP.GEU.AND P4, PT, R66, 1.175494350822287508e-38, PT ;  /* 0x008000004200780b */ /* 0x000fe40003f8e000 */
[----:B------:R-:W-:Y:S01]  /*2010*/  SHF.R.U32.HI R73, RZ, 0x1a, R62 ;  /* 0x0000001aff497819 */ /* 0x000fe2000001163e */
[----:B------:R-:W-:Y:S01]  /*2020*/  FFMA.FTZ R76, R81, R74, 0.20012299716472625732 ;  /* 0x3e4ced0b514c7423 */ /* 0x000fe2000001004a */
[----:B------:R-:W-:Y:S02]  /*2030*/  FSEL R74, RZ, -23, P2 ;  /* 0xc1b80000ff4a7808 */ /* 0x000fe40001000000 */
[----:B------:R-:W-:Y:S01]  /*2040*/  LOP3.LUT R73, R73, 0x20, RZ, 0xc0, !PT ;  /* 0x0000002049497812 */ /* 0x000fe200078ec0ff */
[----:B------:R-:W-:Y:S01]  /*2050*/  FFMA.FTZ R76, R81, R76, -0.24999669194221496582 ;  /* 0xbe7fff22514c7423 */ /* 0x000fe2000001004c */
[----:B------:R-:W-:-:S02]  /*2060*/  LOP3.LUT R68, R65, R68, RZ, 0xfc, !PT ;  /* 0x0000004441447212 */ /* 0x000fc400078efcff */
[----:B------:R-:W-:Y:S01]  /*2070*/  IADD3 R73, P2, R73, R86, RZ ;  /* 0x0000005649497210 */ /* 0x000fe20007f5e0ff */
[----:B------:R-:W-:Y:S01]  /*2080*/  FFMA.FTZ R76, R81, R76, 0.33333182334899902344 ;  /* 0x3eaaaa78514c7423 */ /* 0x000fe2000001004c */
[----:B------:R-:W-:Y:S01]  /*2090*/  @!P5 FMUL R67, R67, 8388608 ;  /* 0x4b0000004343d820 */ /* 0x000fe20000400000 */
[----:B------:R-:W-:Y:S01]  /*20a0*/  @!P4 FMUL R66, R66, 8388608 ;  /* 0x4b0000004242c820 */ /* 0x000fe20000400000 */
[----:B------:R-:W-:Y:S01]  /*20b0*/  LOP3.LUT R68, R68, R78, R73, 0xfe, !PT ;  /* 0x0000004e44447212 */ /* 0x000fe200078efe49 */
[----:B------:R-:W-:Y:S01]  /*20c0*/  FFMA.FTZ R76, R81, R76, -0.5 ;  /* 0xbf000000514c7423 */ /* 0x000fe2000001004c */
[----:B------:R-:W-:Y:S02]  /*20d0*/  FSEL R88, RZ, -23, P4 ;  /* 0xc1b80000ff587808 */ /* 0x000fe40002000000 */
[----:B------:R-:W-:Y:S01]  /*20e0*/  IADD3 R65, R67, -0x3f2aaaab, RZ ;  /* 0xc0d5555543417810 */ /* 0x000fe20007ffe0ff */
[----:B------:R-:W-:Y:S01]  /*20f0*/  FMUL R78, R81, R76 ;  /* 0x0000004c514e7220 */ /* 0x000fe20000400000 */
[----:B------:R-:W-:-:S02]  /*2100*/  IADD3 R79, R66, -0x3f2aaaab, RZ ;  /* 0xc0d55555424f7810 */ /* 0x000fc40007ffe0ff */
[----:B------:R-:W-:Y:S01]  /*2110*/  LOP3.LUT R76, R65, 0xff800000, RZ, 0xc0, !PT ;  /* 0xff800000414c7812 */ /* 0x000fe200078ec0ff */
[----:B------:R-:W-:Y:S01]  /*2120*/  FFMA.FTZ R73, R81, R78, R81 ;  /* 0x0000004e51497223 */ /* 0x000fe20000010051 */
[----:B------:R-:W-:Y:S02]  /*2130*/  LOP3.LUT R79, R79, 0xff800000, RZ, 0xc0, !PT ;  /* 0xff8000004f4f7812 */ /* 0x000fe400078ec0ff */
[----:B------:R-:W-:Y:S02]  /*2140*/  IADD3 R78, R67, -R76, RZ ;  /* 0x8000004c434e7210 */ /* 0x000fe40007ffe0ff */
[----:B------:R-:W-:Y:S01]  /*2150*/  I2FP.F32.S32 R60, R60 ;  /* 0x0000003c003c7245 */ /* 0x000fe20000201400 */
[----:B------:R-:W-:Y:S01]  /*2160*/  IMAD.IADD R65, R66, 0x1, -R79 ;  /* 0x0000000142417824 */ /* 0x000fe200078e0a4f */
[----:B------:R-:W-:Y:S01]  /*2170*/  I2FP.F32.S32 R71, R71 ;  /* 0x0000004700477245 */ /* 0x000fe20000201400 */
[----:B------:R-:W-:Y:S01]  /*2180*/  FADD R81, R78, -1 ;  /* 0xbf8000004e517421 */ /* 0x000fe20000000000 */
[----:B------:R-:W-:Y:S01]  /*2190*/  SEL R90, RZ, 0x10, !P6 ;  /* 0x00000010ff5a7807 */ /* 0x000fe20007000000 */
[----:B------:R-:W-:Y:S01]  /*21a0*/  FADD R65, R65, -1 ;  /* 0xbf80000041417421 */ /* 0x000fe20000000000 */
[----:B------:R-:W-:Y:S01]  /*21b0*/  FFMA.FTZ R75, R60, 1.1920928955078125e-07, R75 ;  /* 0x340000003c4b7823 */ /* 0x000fe2000001004b */
[----:B------:R-:W-:Y:S01]  /*21c0*/  FFMA.FTZ R86, R81, -R4, 0.14084610342979431152 ;  /* 0x3e1039f651567423 */ /* 0x000fe20000010804 */
[----:B------:R-:W-:Y:S01]  /*21d0*/  IADD3 R90, P6, R7, R90, RZ ;  /* 0x0000005a075a7210 */ /* 0x000fe20007fde0ff */
[----:B------:R-:W-:Y:S01]  /*21e0*/  FFMA.FTZ R78, R65, -R4, 0.14084610342979431152 ;  /* 0x3e1039f6414e7423 */ /* 0x000fe20000010804 */
[----:B------:R-:W-:Y:S01]  /*21f0*/  FFMA.FTZ R72, R75, 0.69314718246459960938, R72 ;  /* 0x3f3172184b487823 */ /* 0x000fe20000010048 */
[----:B------:R-:W-:Y:S01]  /*2200*/  FFMA.FTZ R86, R81, R86, -0.12148627638816833496 ;  /* 0xbdf8cdcc51567423 */ /* 0x000fe20000010056 */
[----:B------:R-:W-:Y:S01]  /*2210*/  I2FP.F32.S32 R75, R76 ;  /* 0x0000004c004b7245 */ /* 0x000fe20000201400 */
[----:B------:R-:W-:Y:S01]  /*2220*/  FFMA.FTZ R78, R65, R78, -0.12148627638816833496 ;  /* 0xbdf8cdcc414e7423 */ /* 0x000fe2000001004e */
[----:B------:R-:W-:Y:S01]  /*2230*/  I2FP.F32.S32 R79, R79 ;  /* 0x0000004f004f7245 */ /* 0x000fe20000201400 */
[----:B------:R-:W-:Y:S01]  /*2240*/  FFMA.FTZ R86, R81, R86, 0.13980610668659210205 ;  /* 0x3e0f295551567423 */ /* 0x000fe20000010056 */
[----:B------:R-:W-:Y:S01]  /*2250*/  IMAD.X R89, RZ, RZ, R6, P6 ;  /* 0x000000ffff597224 */ /* 0x000fe200030e0606 */
[----:B------:R-:W-:Y:S01]  /*2260*/  FFMA.FTZ R78, R65, R78, 0.13980610668659210205 ;  /* 0x3e0f2955414e7423 */ /* 0x000fe2000001004e */
[----:B------:R-:W-:Y:S01]  /*2270*/  ISETP.GT.AND P6, PT, R5, RZ, PT ;  /* 0x000000ff0500720c */ /* 0x000fe20003fc4270 */
[----:B------:R-:W-:Y:S01]  /*2280*/  FFMA.FTZ R86, R81, R86, -0.16684235632419586182 ;  /* 0xbe2ad8b951567423 */ /* 0x000fe20000010056 */
[----:B------:R-:W-:Y:S01]  /*2290*/  FFMA.FTZ R79, R79, 1.1920928955078125e-07, R88 ;  /* 0x340000004f4f7823 */ /* 0x000fe20000010058 */
[----:B------:R-:W-:Y:S01]  /*22a0*/  FFMA.FTZ R78, R65, R78, -0.16684235632419586182 ;  /* 0xbe2ad8b9414e7423 */ /* 0x000fe2000001004e */
[----:B------:R-:W-:Y:S01]  /*22b0*/  IMAD.MOV.U32 R5, RZ, RZ, 0x2 ;  /* 0x00000002ff057424 */ /* 0x000fe200078e00ff */
[----:B------:R-:W-:-:S02]  /*22c0*/  FFMA.FTZ R86, R81, R86, 0.20012299716472625732 ;  /* 0x3e4ced0b51567423 */ /* 0x000fc40000010056 */
[----:B------:R-:W-:Y:S02]  /*22d0*/  FFMA.FTZ R78, R65, R78, 0.20012299716472625732 ;  /* 0x3e4ced0b414e7423 */ /* 0x000fe4000001004e */
[----:B------:R-:W-:Y:S02]  /*22e0*/  FFMA.FTZ R86, R81, R86, -0.24999669194221496582 ;  /* 0xbe7fff2251567423 */ /* 0x000fe40000010056 */
[----:B------:R-:W-:Y:S02]  /*22f0*/  FFMA.FTZ R78, R65, R78, -0.24999669194221496582 ;  /* 0xbe7fff22414e7423 */ /* 0x000fe4000001004e */
[----:B------:R-:W-:Y:S02]  /*2300*/  FFMA.FTZ R86, R81, R86, 0.33333182334899902344 ;  /* 0x3eaaaa7851567423 */ /* 0x000fe40000010056 */
[----:B------:R-:W-:Y:S02]  /*2310*/  FFMA.FTZ R78, R65, R78, 0.33333182334899902344 ;  /* 0x3eaaaa78414e7423 */ /* 0x000fe4000001004e */
[----:B------:R-:W-:-:S02]  /*2320*/  FFMA.FTZ R86, R81, R86, -0.5 ;  /* 0xbf00000051567423 */ /* 0x000fc40000010056 */
[----:B------:R-:W-:Y:S02]  /*2330*/  FFMA.FTZ R78, R65, R78, -0.5 ;  /* 0xbf000000414e7423 */ /* 0x000fe4000001004e */
[----:B------:R-:W-:Y:S02]  /*2340*/  FMUL R86, R81, R86 ;  /* 0x0000005651567220 */ /* 0x000fe40000400000 */
[----:B------:R-:W-:Y:S02]  /*2350*/  FMUL R78, R65, R78 ;  /* 0x0000004e414e7220 */ /* 0x000fe40000400000 */
[----:B------:R-:W-:Y:S01]  /*2360*/  FFMA.FTZ R81, R81, R86, R81 ;  /* 0x0000005651517223 */ /* 0x000fe20000010051 */
[----:B------:R-:W-:Y:S01]  /*2370*/  IABS R86, R87 ;  /* 0x0000005700567213 */ /* 0x000fe20000000000 */
[----:B------:R-:W-:Y:S01]  /*2380*/  FFMA.FTZ R78, R65, R78, R65 ;  /* 0x0000004e414e7223 */ /* 0x000fe20000010041 */
[----:B------:R-:W-:-:S03]  /*2390*/  I2FP.F32.S32 R65, R64 ;  /* 0x0000004000417245 */ /* 0x000fc60000201400 */
[----:B------:R-:W-:Y:S02]  /*23a0*/  IMAD.MOV.U32 R64, RZ, RZ, R86 ;  /* 0x000000ffff407224 */ /* 0x000fe400078e0056 */
[----:B------:R-:W-:-:S03]  /*23b0*/  FFMA.FTZ R65, R65, 1.1920928955078125e-07, R80 ;  /* 0x3400000041417823 */ /* 0x000fc60000010050 */
[----:B------:R-:W-:Y:S01]  /*23c0*/  I2FP.F32.S32 R80, R64 ;  /* 0x0000004000507245 */ /* 0x000fe20000201400 */
[----:B------:R-:W-:Y:S01]  /*23d0*/  FFMA.FTZ R65, R65, 0.69314718246459960938, R70 ;  /* 0x3f31721841417823 */ /* 0x000fe20000010046 */
[----:B------:R-:W-:-:S03]  /*23e0*/  I2FP.F32.S32 R70, R63 ;  /* 0x0000003f00467245 */ /* 0x000fc60000201400 */
[----:B------:R-:W-:Y:S02]  /*23f0*/  FMUL R80, R80, 0.125 ;  /* 0x3e00000050507820 */ /* 0x000fe40000400000 */
[----:B------:R-:W-:-:S03]  /*2400*/  FFMA.FTZ R86, R70, 1.1920928955078125e-07, R77 ;  /* 0x3400000046567823 */ /* 0x000fc6000001004d */
[----:B------:R-:W-:Y:S01]  /*2410*/  FSETP.GEU.AND P4, PT, R80, 1.175494350822287508e-38, PT ;  /* 0x008000005000780b */ /* 0x000fe20003f8e000 */
[----:B------:R-:W-:Y:S01]  /*2420*/  FFMA.FTZ R69, R86, 0.69314718246459960938, R69 ;  /* 0x3f31721856457823 */ /* 0x000fe20000010045 */
[----:B------:R-:W-:Y:S01]  /*2430*/  FFMA.FTZ R86, R71, 1.1920928955078125e-07, R74 ;  /* 0x3400000047567823 */ /* 0x000fe2000001004a */
[----:B------:R-:W-:-:S05]  /*2440*/  FSEL R74, RZ, -23, P5 ;  /* 0xc1b80000ff4a7808 */ /* 0x000fca0002800000 */
[----:B------:R-:W-:-:S05]  /*2450*/  FFMA.FTZ R88, R75, 1.1920928955078125e-07, R74 ;  /* 0x340000004b587823 */ /* 0x000fca000001004a */
[----:B------:R-:W-:-:S05]  /*2460*/  @!P4 FMUL R80, R80, 8388608 ;  /* 0x4b0000005050c820 */ /* 0x000fca0000400000 */
[----:B------:R-:W-:-:S04]  /*2470*/  IADD3 R63, R80, -0x3f2aaaab, RZ ;  /* 0xc0d55555503f7810 */ /* 0x000fc80007ffe0ff */
[----:B------:R-:W-:-:S05]  /*2480*/  LOP3.LUT R63, R63, 0xff800000, RZ, 0xc0, !PT ;  /* 0xff8000003f3f7812 */ /* 0x000fca00078ec0ff */
[----:B------:R-:W-:-:S04]  /*2490*/  IMAD.IADD R60, R80, 0x1, -R63 ;  /* 0x00000001503c7824 */ /* 0x000fc800078e0a3f */
[----:B------:R-:W-:-:S04]  /*24a0*/  FADD R77, R60, -1 ;  /* 0xbf8000003c4d7421 */ /* 0x000fc80000000000 */
[----:B------:R-:W-:-:S04]  /*24b0*/  FFMA.FTZ R60, R77, -R4, 0.14084610342979431152 ;  /* 0x3e1039f64d3c7423 */ /* 0x000fc80000010804 */
[----:B------:R-:W-:-:S04]  /*24c0*/  FFMA.FTZ R60, R77, R60, -0.12148627638816833496 ;  /* 0xbdf8cdcc4d3c7423 */ /* 0x000fc8000001003c */
[----:B------:R-:W-:-:S04]  /*24d0*/  FFMA.FTZ R60, R77, R60, 0.13980610668659210205 ;  /* 0x3e0f29554d3c7423 */ /* 0x000fc8000001003c */
[----:B------:R-:W-:-:S04]  /*24e0*/  FFMA.FTZ R60, R77, R60, -0.16684235632419586182 ;  /* 0xbe2ad8b94d3c7423 */ /* 0x000fc8000001003c */
[----:B------:R-:W-:-:S04]  /*24f0*/  FFMA.FTZ R60, R77, R60, 0.20012299716472625732 ;  /* 0x3e4ced0b4d3c7423 */ /* 0x000fc8000001003c */
[----:B------:R-:W-:-:S04]  /*2500*/  FFMA.FTZ R60, R77, R60, -0.24999669194221496582 ;  /* 0xbe7fff224d3c7423 */ /* 0x000fc8000001003c */
[----:B------:R-:W-:-:S04]  /*2510*/  FFMA.FTZ R60, R77, R60, 0.33333182334899902344 ;  /* 0x3eaaaa784d3c7423 */ /* 0x000fc8000001003c */
[----:B------:R-:W-:-:S04]  /*2520*/  FFMA.FTZ R60, R77, R60, -0.5 ;  /* 0xbf0000004d3c7423 */ /* 0x000fc8000001003c */
[----:B------:R-:W-:-:S04]  /*2530*/  FMUL R60, R77, R60 ;  /* 0x0000003c4d3c7220 */ /* 0x000fc80000400000 */
[----:B------:R-:W-:Y:S01]  /*2540*/  FFMA.FTZ R70, R77, R60, R77 ;  /* 0x0000003c4d467223 */ /* 0x000fe2000001004d */
[----:B------:R-:W-:-:S05]  /*2550*/  IMAD.IADD R77, R20, 0x1, R41 ;  /* 0x00000001144d7824 */ /* 0x000fca00078e0229 */
[----:B------:R-:W-:-:S04]  /*2560*/  IABS R60, R77 ;  /* 0x0000004d003c7213 */ /* 0x000fc80000000000 */
[----:B------:R-:W-:-:S05]  /*2570*/  I2FP.F32.S32 R71, R60 ;  /* 0x0000003c00477245 */ /* 0x000fca0000201400 */
[----:B------:R-:W-:-:S05]  /*2580*/  FMUL R71, R71, 0.125 ;  /* 0x3e00000047477820 */ /* 0x000fca0000400000 */
[----:B------:R-:W-:-:S13]  /*2590*/  FSETP.GEU.AND P5, PT, R71, 1.175494350822287508e-38, PT ;  /* 0x008000004700780b */ /* 0x000fda0003fae000 */
        /* <DEDUP_REMOVED lines=15> */
[----:B------:R-:W-:-:S05]  /*2690*/  LOP3.LUT R4, R8, R41, RZ, 0xfc, !PT ;  /* 0x0000002908047212 */ /* 0x000fca00078efcff */
[----:B------:R-:W-:-:S06]  /*26a0*/  IMAD.WIDE R4, R4, R5, c[0x0][0x160] ;  /* 0x0000580004047625 */ /* 0x000fcc00078e0205 */
[----:B------:R-:W2:Y:S01]  /*26b0*/  LDG.E.EL.128 R4, [R4.64] ;  /* 0x0000000404047981 */ /* 0x000ea2000c2e1d00 */
[----:B------:R-:W-:Y:S01]  /*26c0*/  FFMA.FTZ R81, R88, 0.69314718246459960938, R81 ;  /* 0x3f31721858517823 */ /* 0x000fe20000010051 */
[----:B------:R-:W-:Y:S01]  /*26d0*/  SEL R88, RZ, 0x10, !P0 ;  /* 0x00000010ff587807 */ /* 0x000fe20004000000 */
[----:B------:R-:W-:Y:S01]  /*26e0*/  FFMA.FTZ R73, R86, 0.69314718246459960938, R73 ;  /* 0x3f31721856497823 */ /* 0x000fe20000010049 */
[----:B------:R-:W-:Y:S01]  /*26f0*/  SEL R86, RZ, 0x10, !P1 ;  /* 0x00000010ff567807 */ /* 0x000fe20004800000 */
[----:B------:R-:W-:Y:S01]  /*2700*/  FFMA.FTZ R78, R79, 0.69314718246459960938, R78 ;  /* 0x3f3172184f4e7823 */ /* 0x000fe2000001004e */
[----:B------:R-:W-:Y:S01]  /*2710*/  IADD3 R88, P0, R47, R88, RZ ;  /* 0x000000582f587210 */ /* 0x000fe20007f1e0ff */
[----:B------:R-:W-:Y:S01]  /*2720*/  WARPSYNC 0xffffffff ;  /* 0xffffffff00007948 */ /* 0x000fe20003800000 */
[----:B------:R-:W-:Y:S01]  /*2730*/  SHF.R.U32.HI R47, RZ, 0x1a, R89 ;  /* 0x0000001aff2f7819 */ /* 0x000fe20000011659 */
[----:B------:R-:W-:Y:S01]  /*2740*/  BAR.SYNC.DEFER_BLOCKING 0x0 ;  /* 0x0000000000007b1d */ /* 0x000fe20000010000 */
[----:B------:R-:W-:Y:S01]  /*2750*/  IADD3 R86, P1, R51, R86, RZ ;  /* 0x0000005633567210 */ /* 0x000fe20007f3e0ff */
[----:B------:R-:W-:Y:S01]  /*2760*/  IMAD.X R91, RZ, RZ, R48, P0 ;  /* 0x000000ffff5b7224 */ /* 0x000fe200000e0630 */
[----:B------:R-:W-:-:S02]  /*2770*/  LOP3.LUT R47, R47, 0x20, RZ, 0xc0, !PT ;  /* 0x000000202f2f7812 */ /* 0x000fc400078ec0ff */
[----:B------:R-:W-:Y:S01]  /*2780*/  LOP3.LUT R56, R56, R61, RZ, 0xfc, !PT ;  /* 0x0000003d38387212 */ /* 0x000fe200078efcff */
[----:B------:R-:W-:Y:S01]  /*2790*/  IMAD.X R79, RZ, RZ, R52, P1 ;  /* 0x000000ffff4f7224 */ /* 0x000fe200008e0634 */
[----:B------:R-:W-:Y:S02]  /*27a0*/  IADD3 R48, P0, R47, R90, RZ ;  /* 0x0000005a2f307210 */ /* 0x000fe40007f1e0ff */
[----:B------:R-:W-:Y:S02]  /*27b0*/  SHF.R.U32.HI R47, RZ, 0x1a, R91 ;  /* 0x0000001aff2f7819 */ /* 0x000fe4000001165b */
[----:B------:R-:W-:Y:S01]  /*27c0*/  SEL R52, RZ, 0x10, !P6 ;  /* 0x00000010ff347807 */ /* 0x000fe20007000000 */
[----:B------:R-:W-:Y:S01]  /*27d0*/  IMAD.X R51, RZ, RZ, R89, P0 ;  /* 0x000000ffff337224 */ /* 0x000fe200000e0659 */
[----:B------:R-:W-:Y:S02]  /*27e0*/  LOP3.LUT R47, R47, 0x20, RZ, 0xc0, !PT ;  /* 0x000000202f2f7812 */ /* 0x000fe400078ec0ff */
[----:B------:R-:W-:-:S02]  /*27f0*/  IADD3 R55, P6, R55, R52, RZ ;  /* 0x0000003437377210 */ /* 0x000fc40007fde0ff */
[----:B------:R-:W-:Y:S02]  /*2800*/  IADD3 R47, P1, R47, R88, RZ ;  /* 0x000000582f2f7210 */ /* 0x000fe40007f3e0ff */
[----:B------:R-:W-:Y:S02]  /*2810*/  IADD3.X R88, RZ, R54, RZ, P6, !PT ;  /* 0x00000036ff587210 */ /* 0x000fe400037fe4ff */
[----:B------:R-:W-:Y:S01]  /*2820*/  SHF.R.U32.HI R75, RZ, 0x1a, R79 ;  /* 0x0000001aff4b7819 */ /* 0x000fe2000001164f */
[----:B------:R-:W-:Y:S01]  /*2830*/  IMAD.X R52, RZ, RZ, R91, P1 ;  /* 0x000000ffff347224 */ /* 0x000fe200008e065b */
[----:B------:R-:W-:Y:S02]  /*2840*/  SHF.R.U32.HI R54, RZ, 0x1a, R88 ;  /* 0x0000001aff367819 */ /* 0x000fe40000011658 */
[----:B------:R-:W-:Y:S02]  /*2850*/  ISETP.GE.U32.AND P1, PT, R49, 0x7f800000, PT ;  /* 0x7f8000003100780c */ /* 0x000fe40003f26070 */
[----:B------:R-:W-:-:S02]  /*2860*/  LOP3.LUT R54, R54, 0x20, RZ, 0xc0, !PT ;  /* 0x0000002036367812 */ /* 0x000fc400078ec0ff */
[----:B------:R-:W-:Y:S02]  /*2870*/  LOP3.LUT R75, R75, 0x20, RZ, 0xc0, !PT ;  /* 0x000000204b4b7812 */ /* 0x000fe400078ec0ff */
[----:B------:R-:W-:Y:S02]  /*2880*/  IADD3 R54, P0, R54, R55, RZ ;  /* 0x0000003736367210 */ /* 0x000fe40007f1e0ff */
[----:B------:R-:W-:Y:S02]  /*2890*/  LOP3.LUT R55, R48, R47, RZ, 0xfc, !PT ;  /* 0x0000002f30377212 */ /* 0x000fe400078efcff */
[----:B------:R-:W-:Y:S02]  /*28a0*/  FSEL R47, RZ, -23, P4 ;  /* 0xc1b80000ff2f7808 */ /* 0x000fe40002000000 */
[----:B------:R-:W-:Y:S02]  /*28b0*/  ISETP.GE.U32.AND P4, PT, R50, 0x7f800000, PT ;  /* 0x7f8000003200780c */ /* 0x000fe40003f86070 */
[----:B------:R-:W-:Y:S01]  /*28c0*/  I2FP.F32.S32 R48, R63 ;  /* 0x0000003f00307245 */ /* 0x000fe20000201400 */
[----:B------:R-:W-:Y:S01]  /*28d0*/  IMAD.X R63, RZ, RZ, R59, P3 ;  /* 0x000000ffff3f7224 */ /* 0x000fe200018e063b */
[----:B------:R-:W-:Y:S01]  /*28e0*/  IADD3 R75, P6, R75, R86, RZ ;  /* 0x000000564b4b7210 */ /* 0x000fe20007fde0ff */
[----:B------:R-:W-:Y:S01]  /*28f0*/  IMAD.X R59, RZ, RZ, R62, P2 ;  /* 0x000000ffff3b7224 */ /* 0x000fe200010e063e */
[----:B------:R-:W-:Y:S01]  /*2900*/  LOP3.LUT R52, R51, R52, RZ, 0xfc, !PT ;  /* 0x0000003433347212 */ /* 0x000fe200078efcff */
[----:B------:R-:W-:Y:S01]  /*2910*/  FFMA.FTZ R47, R48, 1.1920928955078125e-07, R47 ;  /* 0x34000000302f7823 */ /* 0x000fe2000001002f */
[----:B------:R-:W-:Y:S01]  /*2920*/  @P1 IMAD.MOV.U32 R48, RZ, RZ, 0x7f800000 ;  /* 0x7f800000ff301424 */ /* 0x000fe200078e00ff */
[----:B------:R-:W-:-:S02]  /*2930*/  LOP3.LUT R55, R55, R75, R54, 0xfe, !PT ;  /* 0x0000004b37377212 */ /* 0x000fc400078efe36 */
[----:B------:R-:W-:Y:S01]  /*2940*/  LOP3.LUT R59, R56, R63, R59, 0xfe, !PT ;  /* 0x0000003f383b7212 */ /* 0x000fe200078efe3b */
[----:B------:R-:W-:Y:S01]  /*2950*/  @P1 FFMA.FTZ R65, R49, R48, +INF ;  /* 0x7f80000031411423 */ /* 0x000fe20000010030 */
[----:B------:R-:W-:Y:S01]  /*2960*/  @P4 IMAD.MOV.U32 R61, RZ, RZ, 0x7f800000 ;  /* 0x7f800000ff3d4424 */ /* 0x000fe200078e00ff */
[----:B------:R-:W-:Y:S01]  /*2970*/  LOP3.LUT R68, R68, R55, RZ, 0xfc, !PT ;  /* 0x0000003744447212 */ /* 0x000fe200078efcff */
[----:B------:R-:W-:Y:S01]  /*2980*/  IMAD.X R48, RZ, RZ, R79, P6 ;  /* 0x000000ffff307224 */ /* 0x000fe200030e064f */
[----:B------:R-:W-:Y:S01]  /*2990*/  FSEL R51, RZ, -23, P5 ;  /* 0xc1b80000ff337808 */ /* 0x000fe20002800000 */
[----:B------:R-:W-:Y:S01]  /*29a0*/  @P4 FFMA.FTZ R69, R50, R61, +INF ;  /* 0x7f80000032454423 */ /* 0x000fe2000001003d */
[----:B------:R-:W-:Y:S01]  /*29b0*/  IMAD.X R61, RZ, RZ, R88, P0 ;  /* 0x000000ffff3d7224 */ /* 0x000fe200000e0658 */
[----:B------:R-:W-:Y:S01]  /*29c0*/  ISETP.GE.U32.AND P0, PT, R68, 0x20, PT ;  /* 0x000000204400780c */ /* 0x000fe20003f06070 */
[----:B------:R-:W-:Y:S01]  /*29d0*/  FFMA.FTZ R47, R47, 0.69314718246459960938, R70 ;  /* 0x3f3172182f2f7823 */ /* 0x000fe20000010046 */
[----:B------:R-:W-:-:S02]  /*29e0*/  ISETP.GE.U32.AND P1, PT, R58, 0x7f800000, PT ;  /* 0x7f8000003a00780c */ /* 0x000fc40003f26070 */
[----:B------:R-:W-:Y:S02]  /*29f0*/  LOP3.LUT R48, R52, R48, R61, 0xfe, !PT ;  /* 0x0000003034307212 */ /* 0x000fe400078efe3d */
[----:B------:R-:W-:Y:S02]  /*2a00*/  ISETP.GE.U32.AND P6, PT, R53, 0x7f800000, PT ;  /* 0x7f8000003500780c */ /* 0x000fe40003fc6070 */
[----:B------:R-:W-:Y:S02]  /*2a10*/  LOP3.LUT R48, R59, R48, RZ, 0xfc, !PT ;  /* 0x000000303b307212 */ /* 0x000fe400078efcff */
[----:B------:R-:W-:Y:S02]  /*2a20*/  ISETP.GE.U32.AND P2, PT, R66, 0x7f800000, PT ;  /* 0x7f8000004200780c */ /* 0x000fe40003f46070 */
[----:B------:R-:W-:Y:S02]  /*2a30*/  ISETP.GE.U32.AND P3, PT, R67, 0x7f800000, PT ;  /* 0x7f8000004300780c */ /* 0x000fe40003f66070 */
[----:B------:R-:W-:-:S02]  /*2a40*/  ISETP.GE.U32.AND P4, PT, R80, 0x7f800000, PT ;  /* 0x7f8000005000780c */ /* 0x000fc40003f86070 */
[----:B------:R-:W-:Y:S02]  /*2a50*/  ISETP.GE.U32.AND P5, PT, R71, 0x7f800000, PT ;  /* 0x7f8000004700780c */ /* 0x000fe40003fa6070 */
[----:B------:R-:W-:Y:S01]  /*2a60*/  ISETP.GE.U32.AND.EX P0, PT, R48, RZ, PT, P0 ;  /* 0x000000ff3000720c */ /* 0x000fe20003f06100 */
[----:B------:R-:W-:Y:S01]  /*2a70*/  @P6 IMAD.MOV.U32 R52, RZ, RZ, 0x7f800000 ;  /* 0x7f800000ff346424 */ /* 0x000fe200078e00ff */
[----:B------:R-:W-:-:S03]  /*2a80*/  I2FP.F32.S32 R76, R76 ;  /* 0x0000004c004c7245 */ /* 0x000fc60000201400 */
[----:B------:R-:W-:Y:S02]  /*2a90*/  @P6 FFMA.FTZ R72, R53, R52, +INF ;  /* 0x7f80000035486423 */ /* 0x000fe40000010034 */
[----:B------:R-:W-:Y:S02]  /*2aa0*/  FFMA.FTZ R51, R76, 1.1920928955078125e-07, R51 ;  /* 0x340000004c337823 */ /* 0x000fe40000010033 */
[----:B------:R-:W-:Y:S02]  /*2ab0*/  @P4 IMAD.MOV.U32 R55, RZ, RZ, 0x7f800000 ;  /* 0x7f800000ff374424 */ /* 0x000fe400078e00ff */
[----:B------:R-:W-:Y:S02]  /*2ac0*/  FFMA.FTZ R51, R51, 0.69314718246459960938, R74 ;  /* 0x3f31721833337823 */ /* 0x000fe4000001004a */
[----:B------:R-:W-:Y:S01]  /*2ad0*/  @P4 FFMA.FTZ R47, R80, R55, +INF ;  /* 0x7f800000502f4423 */ /* 0x000fe20000010037 */
[----:B--2---:R0:W-:Y:S02]  /*2ae0*/  STS.128 [R0], R4 ;  /* 0x0000000400007388 */ /* 0x0041e40000000c00 */
[----:B0-----:R-:W-:Y:S01]  /*2af0*/  @P1 MOV R5, 0x7f800000 ;  /* 0x7f80000000051802 */ /* 0x001fe20000000f00 */
[----:B------:R-:W-:-:S02]  /*2b00*/  @P2 IMAD.MOV.U32 R7, RZ, RZ, 0x7f800000 ;  /* 0x7f800000ff072424 */ /* 0x000fc400078e00ff */
[----:B------:R-:W-:Y:S02]  /*2b10*/  @P3 IMAD.MOV.U32 R4, RZ, RZ, 0x7f800000 ;  /* 0x7f800000ff043424 */ /* 0x000fe400078e00ff */
[----:B------:R-:W-:Y:S01]  /*2b20*/  @P5 IMAD.MOV.U32 R6, RZ, RZ, 0x7f800000 ;  /* 0x7f800000ff065424 */ /* 0x000fe200078e00ff */
[----:B------:R-:W-:Y:S01]  /*2b30*/  @P1 FFMA.FTZ R73, R58, R5, +INF ;  /* 0x7f8000003a491423 */ /* 0x000fe20000010005 */
[----:B------:R-:W-:Y:S01]  /*2b40*/  @P2 FFMA.FTZ R78, R66, R7, +INF ;  /* 0x7f800000424e2423 */ /* 0x000fe20000010007 */
[----:B------:R-:W-:Y:S01]  /*2b50*/  @P3 FFMA.FTZ R81, R67, R4, +INF ;  /* 0x7f80000043513423 */ /* 0x000fe20000010004 */
[----:B------:R-:W-:Y:S01]  /*2b60*/  @P5 FFMA.FTZ R51, R71, R6, +INF ;  /* 0x7f80000047335423 */ /* 0x000fe20000010006 */
[----:B------:R-:W-:Y:S06]  /*2b70*/  BAR.SYNC.DEFER_BLOCKING 0x0 ;  /* 0x0000000000007b1d */ /* 0x000fec0000010000 */
[----:B------:R-:W-:Y:S05]  /*2b80*/  @P0 BRA `(.L_x_0) ;  /* 0x00005c5000000947 */ /* 0x000fea0003800000 */
[----:B------:R-:W-:Y:S01]  /*2b90*/  FMUL.M8 R51, R51, 0.36067375540733337402 ;  /* 0x3eb8aa3b33337820 */ /* 0x000fe20000700000 */
[----:B------:R-:W-:Y:S01]  /*2ba0*/  FSETP.NEU.AND P0, PT, R71, RZ, PT ;  /* 0x000000ff4700720b */ /* 0x000fe20003f0d000 */
[----:B------:R-:W-:Y:S01]  /*2bb0*/  FMUL.M8 R47, R47, 0.36067375540733337402 ;  /* 0x3eb8aa3b2f2f7820 */ /* 0x000fe20000700000 */
[----:B------:R-:W-:Y:S01]  /*2bc0*/  FMUL.M8 R81, R81, 0.36067375540733337402 ;  /* 0x3eb8aa3b51517820 */ /* 0x000fe20000700000 */
[----:B------:R-:W-:Y:S01]  /*2bd0*/  FSETP.NEU.AND P2, PT, R67, RZ, PT ;  /* 0x000000ff4300720b */ /* 0x000fe20003f4d000 */
[----:B------:R-:W-:Y:S01]  /*2be0*/  FMUL.M8 R78, R78, 0.36067375540733337402 ;  /* 0x3eb8aa3b4e4e7820 */ /* 0x000fe20000700000 */
[----:B------:R-:W-:Y:S01]  /*2bf0*/  FSEL R4, R51, -INF , P0 ;  /* 0xff80000033047808 */ /* 0x000fe20000000000 */
[----:B------:R-:W-:Y:S01]  /*2c00*/  FMUL.M8 R73, R73, 0.36067375540733337402 ;  /* 0x3eb8aa3b49497820 */ /* 0x000fe20000700000 */
[----:B------:R-:W-:Y:S01]  /*2c10*/  FSETP.NEU.AND P0, PT, R80, RZ, PT ;  /* 0x000000ff5000720b */ /* 0x000fe20003f0d000 */
[----:B------:R-:W-:Y:S01]  /*2c20*/  FMUL.M8 R72, R72, 0.36067375540733337402 ;  /* 0x3eb8aa3b48487820 */ /* 0x000fe20000700000 */
[----:B------:R-:W-:Y:S01]  /*2c30*/  FSEL R48, R81, -INF , P2 ;  /* 0xff80000051307808 */ /* 0x000fe20001000000 */
[----:B------:R-:W-:Y:S01]  /*2c40*/  FMUL.M8 R69, R69, 0.36067375540733337402 ;  /* 0x3eb8aa3b45457820 */ /* 0x000fe20000700000 */
[----:B------:R-:W0:Y:S01]  /*2c50*/  F2I.S64.TRUNC R4, R4 ;  /* 0x0000000400047311 */ /* 0x000e22000020d900 */
[----:B------:R-:W-:Y:S01]  /*2c60*/  FSEL R6, R47, -INF , P0 ;  /* 0xff8000002f067808 */ /* 0x000fe20000000000 */
[----:B------:R-:W-:Y:S01]  /*2c70*/  FMUL.M8 R65, R65, 0.36067375540733337402 ;  /* 0x3eb8aa3b41417820 */ /* 0x000fe20000700000 */
[----:B------:R-:W-:Y:S01]  /*2c80*/  FSETP.NEU.AND P3, PT, R49, RZ, PT ;  /* 0x000000ff3100720b */ /* 0x000fe20003f6d000 */
[----:B------:R-:W-:Y:S01]  /*2c90*/  WARPSYNC 0xffffffff ;  /* 0xffffffff00007948 */ /* 0x000fe20003800000 */
[----:B------:R-:W-:Y:S01]  /*2ca0*/  FSETP.NEU.AND P0, PT, R66, RZ, PT ;  /* 0x000000ff4200720b */ /* 0x000fe20003f0d000 */
[----:B------:R-:W-:Y:S01]  /*2cb0*/  IMAD.MOV.U32 R66, RZ, RZ, R60 ;  /* 0x000000ffff427224 */ /* 0x000fe200078e003c */
[----:B------:R-:W-:Y:S01]  /*2cc0*/  FSETP.NEU.AND P6, PT, R58, RZ, PT ;  /* 0x000000ff3a00720b */ /* 0x000fe20003fcd000 */
[----:B------:R-:W1:Y:S01]  /*2cd0*/  F2I.S64.TRUNC R6, R6 ;  /* 0x0000000600067311 */ /* 0x000e62000020d900 */
[----:B------:R-:W-:-:S02]  /*2ce0*/  FSETP.NEU.AND P4, PT, R50, RZ, PT ;  /* 0x000000ff3200720b */ /* 0x000fc40003f8d000 */
[----:B------:R-:W-:Y:S02]  /*2cf0*/  FSEL R50, R73, -INF , P6 ;  /* 0xff80000049327808 */ /* 0x000fe40003000000 */
[----:B------:R-:W-:Y:S02]  /*2d00*/  FSETP.NEU.AND P1, PT, R53, RZ, PT ;  /* 0x000000ff3500720b */ /* 0x000fe40003f2d000 */
[----:B------:R-:W-:Y:S01]  /*2d10*/  ISETP.GE.AND P6, PT, R64, 0x8, PT ;  /* 0x000000084000780c */ /* 0x000fe20003fc6270 */
[----:B------:R-:W2:Y:S01]  /*2d20*/  F2I.S64.TRUNC R48, R48 ;  /* 0x0000003000307311 */ /* 0x000ea2000020d900 */
[----:B0-----:R-:W-:Y:S02]  /*2d30*/  IADD3 R47, P5, R4, 0x8, RZ ;  /* 0x00000008042f7810 */ /* 0x001fe40007fbe0ff */
[----:B------:R-:W-:Y:S02]  /*2d40*/  FSEL R4, R78, -INF , P0 ;  /* 0xff8000004e047808 */ /* 0x000fe40000000000 */
[----:B------:R-:W-:Y:S01]  /*2d50*/  ISETP.LT.U32.AND P0, PT, R47, 0xf, PT ;  /* 0x0000000f2f00780c */ /* 0x000fe20003f01070 */
[----:B------:R-:W-:Y:S01]  /*2d60*/  IMAD.X R52, RZ, RZ, R5, P5 ;  /* 0x000000ffff347224 */ /* 0x000fe200028e0605 */
[----:B------:R-:W-:Y:S01]  /*2d70*/  ISETP.GE.AND P5, PT, R60, 0x8, PT ;  /* 0x000000083c00780c */ /* 0x000fe20003fa6270 */
[----:B------:R-:W-:Y:S01]  /*2d80*/  F2I.S64.TRUNC R50, R50 ;  /* 0x0000003200327311 */ /* 0x000fe2000020d900 */
[----:B-1----:R-:W-:-:S02]  /*2d90*/  IADD3 R54, P2, R6, 0x8, RZ ;  /* 0x0000000806367810 */ /* 0x002fc40007f5e0ff */
[C---:B------:R-:W-:Y:S02]  /*2da0*/  ISETP.LT.AND.EX P0, PT, R52.reuse, RZ, PT, P0 ;  /* 0x000000ff3400720c */ /* 0x040fe40003f01300 */
[----:B------:R-:W-:Y:S01]  /*2db0*/  SHF.R.S32.HI R6, RZ, 0x1f, R60 ;  /* 0x0000001fff067819 */ /* 0x000fe2000001143c */
[----:B------:R-:W-:Y:S01]  /*2dc0*/  IMAD.X R55, RZ, RZ, R7, P2 ;  /* 0x000000ffff377224 */ /* 0x000fe200010e0607 */
[----:B------:R-:W-:Y:S01]  /*2dd0*/  SHF.R.S32.HI R7, RZ, 0x1f, R64 ;  /* 0x0000001fff077819 */ /* 0x000fe20000011440 */
[----:B------:R-:W0:Y:S01]  /*2de0*/  F2I.S64.TRUNC R4, R4 ;  /* 0x0000000400047311 */ /* 0x000e22000020d900 */
[----:B------:R-:W-:Y:S02]  /*2df0*/  SHF.R.S32.HI R62, RZ, 0x1f, R46 ;  /* 0x0000001fff3e7819 */ /* 0x000fe4000001142e */
[----:B------:R-:W-:Y:S02]  /*2e00*/  SHF.R.S32.HI R60, RZ, 0x1f, R45 ;  /* 0x0000001fff3c7819 */ /* 0x000fe4000001142d */
[----:B------:R-:W-:-:S02]  /*2e10*/  @P5 SEL R6, R52, RZ, P0 ;  /* 0x000000ff34065207 */ /* 0x000fc40000000000 */
[----:B------:R-:W-:Y:S02]  /*2e20*/  @P5 SEL R66, R47, 0xf, P0 ;  /* 0x0000000f2f425807 */ /* 0x000fe40000000000 */
[----:B------:R-:W-:Y:S02]  /*2e30*/  FSEL R52, R72, -INF , P1 ;  /* 0xff80000048347808 */ /* 0x000fe40000800000 */
[----:B--2---:R-:W-:Y:S02]  /*2e40*/  IADD3 R47, P0, R48, 0x8, RZ ;  /* 0x00000008302f7810 */ /* 0x004fe40007f1e0ff */
[----:B------:R-:W-:Y:S02]  /*2e50*/  ISETP.GE.AND P5, PT, R57, 0x8, PT ;  /* 0x000000083900780c */ /* 0x000fe40003fa6270 */
[----:B------:R-:W1:Y:S01]  /*2e60*/  F2I.S64.TRUNC R52, R52 ;  /* 0x0000003400347311 */ /* 0x000e62000020d900 */
[----:B------:R-:W-:Y:S01]  /*2e70*/  IMAD.X R49, RZ, RZ, R49, P0 ;  /* 0x000000ffff317224 */ /* 0x000fe200000e0631 */
[----:B------:R-:W-:-:S02]  /*2e80*/  ISETP.LT.U32.AND P1, PT, R54, 0xf, PT ;  /* 0x0000000f3600780c */ /* 0x000fc40003f21070 */
[----:B------:R-:W-:Y:S02]  /*2e90*/  ISETP.LT.U32.AND P0, PT, R47, 0xf, PT ;  /* 0x0000000f2f00780c */ /* 0x000fe40003f01070 */
[----:B------:R-:W-:Y:S02]  /*2ea0*/  ISETP.LT.AND.EX P1, PT, R55, RZ, PT, P1 ;  /* 0x000000ff3700720c */ /* 0x000fe40003f21310 */
[----:B------:R-:W-:Y:S02]  /*2eb0*/  ISETP.LT.AND.EX P0, PT, R49, RZ, PT, P0 ;  /* 0x000000ff3100720c */ /* 0x000fe40003f01300 */
[----:B------:R-:W-:Y:S02]  /*2ec0*/  SHF.R.S32.HI R48, RZ, 0x1f, R57 ;  /* 0x0000001fff307819 */ /* 0x000fe40000011439 */
[----:B------:R-:W-:Y:S01]  /*2ed0*/  @P6 SEL R64, R54, 0xf, P1 ;  /* 0x0000000f36406807 */ /* 0x000fe20000800000 */
[----:B------:R-:W-:Y:S01]  /*2ee0*/  IMAD.MOV.U32 R54, RZ, RZ, R46 ;  /* 0x000000ffff367224 */ /* 0x000fe200078e002e */
[----:B------:R-:W-:-:S02]  /*2ef0*/  @P6 SEL R7, R55, RZ, P1 ;  /* 0x000000ff37076207 */ /* 0x000fc40000800000 */
[----:B------:R-:W-:Y:S02]  /*2f00*/  @P5 SEL R57, R47, 0xf, P0 ;  /* 0x0000000f2f395807 */ /* 0x000fe40000000000 */
[----:B0-----:R-:W-:Y:S02]  /*2f10*/  IADD3 R47, P6, R4, 0x8, RZ ;  /* 0x00000008042f7810 */ /* 0x001fe40007fde0ff */
[----:B------:R-:W-:Y:S02]  /*2f20*/  @P5 SEL R48, R49, RZ, P0 ;  /* 0x000000ff31305207 */ /* 0x000fe40000000000 */
[----:B------:R-:W-:Y:S01]  /*2f30*/  ISETP.GE.AND P5, PT, R46, 0x8, PT ;  /* 0x000000082e00780c */ /* 0x000fe20003fa6270 */
[----:B------:R-:W-:Y:S01]  /*2f40*/  IMAD.X R49, RZ, RZ, R5, P6 ;  /* 0x000000ffff317224 */ /* 0x000fe200030e0605 */
[----:B------:R-:W-:Y:S02]  /*2f50*/  IADD3 R56, P0, R50, 0x8, RZ ;  /* 0x0000000832387810 */ /* 0x000fe40007f1e0ff */
[----:B------:R-:W-:-:S02]  /*2f60*/  FSEL R4, R69, -INF , P4 ;  /* 0xff80000045047808 */ /* 0x000fc40002000000 */
[----:B------:R-:W-:Y:S01]  /*2f70*/  IADD3.X R50, RZ, R51, RZ, P0, !PT ;  /* 0x00000033ff327210 */ /* 0x000fe200007fe4ff */
[----:B------:R-:W-:Y:S01]  /*2f80*/  IMAD.MOV.U32 R51, RZ, RZ, R45 ;  /* 0x000000ffff337224 */ /* 0x000fe200078e002d */
[----:B-1----:R-:W-:Y:S02]  /*2f90*/  IADD3 R55, P6, R52, 0x8, RZ ;  /* 0x0000000834377810 */ /* 0x002fe40007fde0ff */
[----:B------:R-:W-:Y:S01]  /*2fa0*/  ISETP.LT.U32.AND P0, PT, R47, 0xf, PT ;  /* 0x0000000f2f00780c */ /* 0x000fe20003f01070 */
[----:B------:R-:W0:Y:S01]  /*2fb0*/  F2I.S64.TRUNC R4, R4 ;  /* 0x0000000400047311 */ /* 0x000e22000020d900 */
[----:B------:R-:W-:Y:S01]  /*2fc0*/  FSEL R46, R65, -INF , P3 ;  /* 0xff800000412e7808 */ /* 0x000fe20001800000 */
[----:B------:R-:W-:Y:S01]  /*2fd0*/  IMAD.X R52, RZ, RZ, R53, P6 ;  /* 0x000000ffff347224 */ /* 0x000fe200030e0635 */
[----:B------:R-:W-:Y:S01]  /*2fe0*/  ISETP.LT.AND.EX P0, PT, R49, RZ, PT, P0 ;  /* 0x000000ff3100720c */ /* 0x000fe20003f01300 */
[----:B------:R-:W-:Y:S01]  /*2ff0*/  LDS.U16 R53, [R9+0x40] ;  /* 0x0000400009357984 */ /* 0x000fe20000000400 */
[----:B------:R-:W-:-:S02]  /*3000*/  ISETP.LT.U32.AND P6, PT, R56, 0xf, PT ;  /* 0x0000000f3800780c */ /* 0x000fc40003fc1070 */
[----:B------:R-:W-:Y:S02]  /*3010*/  ISETP.GE.AND P4, PT, R45, 0x8, PT ;  /* 0x000000082d00780c */ /* 0x000fe40003f86270 */
[----:B------:R-:W-:Y:S02]  /*3020*/  @P5 SEL R54, R47, 0xf, P0 ;  /* 0x0000000f2f365807 */ /* 0x000fe40000000000 */
[----:B------:R-:W1:Y:S01]  /*3030*/  F2I.S64.TRUNC R46, R46 ;  /* 0x0000002e002e7311 */ /* 0x000e62000020d900 */
[----:B------:R-:W-:Y:S02]  /*3040*/  ISETP.LT.AND.EX P3, PT, R50, RZ, PT, P6 ;  /* 0x000000ff3200720c */ /* 0x000fe40003f61360 */
[----:B------:R-:W-:Y:S02]  /*3050*/  ISETP.GE.AND P6, PT, R42, 0x8, PT ;  /* 0x000000082a00780c */ /* 0x000fe40003fc6270 */
[----:B------:R-:W-:Y:S01]  /*3060*/  @P5 SEL R62, R49, RZ, P0 ;  /* 0x000000ff313e5207 */ /* 0x000fe20000000000 */
[----:B------:R-:W-:Y:S01]  /*3070*/  IMAD.MOV.U32 R49, RZ, RZ, R42 ;  /* 0x000000ffff317224 */ /* 0x000fe200078e002a */
[----:B------:R-:W-:-:S02]  /*3080*/  ISETP.LT.U32.AND P0, PT, R55, 0xf, PT ;  /* 0x0000000f3700780c */ /* 0x000fc40003f01070 */
[----:B------:R-:W-:Y:S02]  /*3090*/  @P4 SEL R51, R56, 0xf, P3 ;  /* 0x0000000f38334807 */ /* 0x000fe40001800000 */
[----:B------:R-:W-:Y:S02]  /*30a0*/  @P4 SEL R60, R50, RZ, P3 ;  /* 0x000000ff323c4207 */ /* 0x000fe40001800000 */
[----:B0-----:R-:W-:Y:S02]  /*30b0*/  IADD3 R4, P5, R4, 0x8, RZ ;  /* 0x0000000804047810 */ /* 0x001fe40007fbe0ff */
[----:B------:R-:W-:Y:S02]  /*30c0*/  ISETP.LT.AND.EX P0, PT, R52, RZ, PT, P0 ;  /* 0x000000ff3400720c */ /* 0x000fe40003f01300 */
[----:B------:R-:W-:Y:S01]  /*30d0*/  ISETP.GE.AND P3, PT, R43, 0x8, PT ;  /* 0x000000082b00780c */ /* 0x000fe20003f66270 */
[----:B------:R-:W-:Y:S01]  /*30e0*/  IMAD.X R5, RZ, RZ, R5, P5 ;  /* 0x000000ffff057224 */ /* 0x000fe200028e0605 */
[----:B------:R-:W-:Y:S01]  /*30f0*/  SHF.R.S32.HI R50, RZ, 0x1f, R42 ;  /* 0x0000001fff327819 */ /* 0x000fe2000001142a */
[----:B------:R-:W-:Y:S01]  /*3100*/  IMAD.MOV.U32 R42, RZ, RZ, R43 ;  /* 0x000000ffff2a7224 */ /* 0x000fe200078e002b */
[----:B------:R-:W-:-:S02]  /*3110*/  @P6 SEL R49, R55, 0xf, P0 ;  /* 0x0000000f37316807 */ /* 0x000fc40000000000 */
[----:B------:R-:W-:Y:S01]  /*3120*/  @P6 SEL R50, R52, RZ, P0 ;  /* 0x000000ff34326207 */ /* 0x000fe20000000000 */
[----:B------:R-:W-:Y:S01]  /*3130*/  LDS.U16 R55, [R9+0x60] ;  /* 0x0000600009377984 */ /* 0x000fe20000000400 */
[----:B-1----:R-:W-:Y:S02]  /*3140*/  IADD3 R52, P6, R46, 0x8, RZ ;  /* 0x000000082e347810 */ /* 0x002fe40007fde0ff */
[----:B------:R-:W-:Y:S02]  /*3150*/  ISETP.LT.U32.AND P0, PT, R4, 0xf, PT ;  /* 0x0000000f0400780c */ /* 0x000fe40003f01070 */
[----:B------:R-:W-:Y:S01]  /*3160*/  ISETP.GE.AND P5, PT, R40, 0x8, PT ;  /* 0x000000082800780c */ /* 0x000fe20003fa6270 */
[----:B------:R-:W-:Y:S01]  /*3170*/  IMAD.X R46, RZ, RZ, R47, P6 ;  /* 0x000000ffff2e7224 */ /* 0x000fe200030e062f */
[----:B------:R-:W-:Y:S02]  /*3180*/  ISETP.LT.AND.EX P0, PT, R5, RZ, PT, P0 ;  /* 0x000000ff0500720c */ /* 0x000fe40003f01300 */
[----:B------:R-:W-:-:S02]  /*3190*/  ISETP.LT.U32.AND P6, PT, R52, 0xf, PT ;  /* 0x0000000f3400780c */ /* 0x000fc40003fc1070 */
[----:B------:R-:W-:Y:S02]  /*31a0*/  SHF.R.S32.HI R45, RZ, 0x1f, R43 ;  /* 0x0000001fff2d7819 */ /* 0x000fe4000001142b */
[----:B------:R-:W-:Y:S01]  /*31b0*/  @P3 SEL R42, R4, 0xf, P0 ;  /* 0x0000000f042a3807 */ /* 0x000fe20000000000 */
[----:B------:R-:W-:Y:S01]  /*31c0*/  IMAD.IADD R4, R23, 0x1, R41 ;  /* 0x0000000117047824 */ /* 0x000fe200078e0229 */
[----:B------:R-:W-:Y:S02]  /*31d0*/  @P3 SEL R45, R5, RZ, P0 ;  /* 0x000000ff052d3207 */ /* 0x000fe40000000000 */
[----:B------:R-:W-:Y:S02]  /*31e0*/  ISETP.GT.AND P2, PT, R77, RZ, PT ;  /* 0x000000ff4d00720c */ /* 0x000fe40003f44270 */
[----:B------:R-:W-:Y:S02]  /*31f0*/  ISETP.LT.AND.EX P0, PT, R46, RZ, PT, P6 ;  /* 0x000000ff2e00720c */ /* 0x000fe40003f01360 */
[----:B------:R-:W-:-:S02]  /*3200*/  ISETP.GT.AND P1, PT, R87, RZ, PT ;  /* 0x000000ff5700720c */ /* 0x000fc40003f24270 */
[----:B------:R-:W-:Y:S02]  /*3210*/  SHF.R.S32.HI R5, RZ, 0x1f, R40 ;  /* 0x0000001fff057819 */ /* 0x000fe40000011428 */
[----:B------:R-:W-:Y:S02]  /*3220*/  @P5 SEL R40, R52, 0xf, P0 ;  /* 0x0000000f34285807 */ /* 0x000fe40000000000 */
[----:B------:R-:W-:Y:S02]  /*3230*/  @P5 SEL R5, R46, RZ, P0 ;  /* 0x000000ff2e055207 */ /* 0x000fe40000000000 */
[----:B------:R-:W-:Y:S02]  /*3240*/  SEL R43, RZ, 0x10, !P2 ;  /* 0x00000010ff2b7807 */ /* 0x000fe40005000000 */
[----:B------:R-:W-:Y:S02]  /*3250*/  ISETP.GT.AND P5, PT, R82, RZ, PT ;  /* 0x000000ff5200720c */ /* 0x000fe40003fa4270 */
[----:B------:R-:W-:-:S02]  /*3260*/  SEL R47, RZ, 0x10, !P1 ;  /* 0x00000010ff2f7807 */ /* 0x000fc40004800000 */
[----:B------:R-:W-:Y:S02]  /*3270*/  ISETP.GT.AND P6, PT, R44, RZ, PT ;  /* 0x000000ff2c00720c */ /* 0x000fe40003fc4270 */
[----:B------:R-:W-:Y:S02]  /*3280*/  IADD3 R66, P1, R66, R43, RZ ;  /* 0x0000002b42427210 */ /* 0x000fe40007f3e0ff */
[----:B------:R-:W-:Y:S02]  /*3290*/  SEL R43, RZ, 0x10, !P5 ;  /* 0x00000010ff2b7807 */ /* 0x000fe40006800000 */
[----:B------:R-:W-:Y:S01]  /*32a0*/  ISETP.GT.AND P0, PT, R83, RZ, PT ;  /* 0x000000ff5300720c */ /* 0x000fe20003f04270 */
[----:B------:R-:W-:Y:S01]  /*32b0*/  IMAD.X R68, RZ, RZ, R6, P1 ;  /* 0x000000ffff447224 */ /* 0x000fe200008e0606 */
[----:B------:R-:W-:Y:S02]  /*32c0*/  ISETP.GT.AND P2, PT, R4, RZ, PT ;  /* 0x000000ff0400720c */ /* 0x000fe40003f44270 */
[----:B------:R-:W-:-:S02]  /*32d0*/  SEL R52, RZ, 0x10, !P6 ;  /* 0x00000010ff347807 */ /* 0x000fc40007000000 */
[----:B------:R-:W-:Y:S02]  /*32e0*/  IADD3 R4, P6, R40, R43, RZ ;  /* 0x0000002b28047210 */ /* 0x000fe40007fde0ff */
[----:B------:R-:W-:Y:S02]  /*32f0*/  ISETP.GT.AND P4, PT, R85, RZ, PT ;  /* 0x000000ff5500720c */ /* 0x000fe40003f84270 */
[----:B------:R-:W-:Y:S01]  /*3300*/  SEL R43, RZ, 0x10, !P0 ;  /* 0x00000010ff2b7807 */ /* 0x000fe20004000000 */
[----:B------:R-:W-:Y:S01]  /*3310*/  IMAD.X R40, RZ, RZ, R5, P6 ;  /* 0x000000ffff287224 */ /* 0x000fe200030e0605 */
[----:B------:R-:W-:Y:S02]  /*3320*/  SEL R56, RZ, 0x10, !P4 ;  /* 0x00000010ff387807 */ /* 0x000fe40006000000 */
[----:B------:R-:W-:Y:S02]  /*3330*/  IADD3 R58, P4, R64, R47, RZ ;  /* 0x0000002f403a7210 */ /* 0x000fe40007f9e0ff */
[----:B------:R-:W-:-:S02]  /*3340*/  SEL R47, RZ, 0x10, !P2 ;  /* 0x00000010ff2f7807 */ /* 0x000fc40005000000 */
[----:B------:R-:W-:Y:S01]  /*3350*/  IADD3 R42, P6, R42, R43, RZ ;  /* 0x0000002b2a2a7210 */ /* 0x000fe20007fde0ff */
[----:B------:R-:W-:Y:S01]  /*3360*/  IMAD.X R64, RZ, RZ, R7, P4 ;  /* 0x000000ffff407224 */ /* 0x000fe200020e0607 */
[----:B------:R-:W-:Y:S02]  /*3370*/  SHF.R.U32.HI R5, RZ, 0x1a, R40 ;  /* 0x0000001aff057819 */ /* 0x000fe40000011628 */
[----:B------:R-:W-:Y:S02]  /*3380*/  IADD3 R56, P5, R57, R56, RZ ;  /* 0x0000003839387210 */ /* 0x000fe40007fbe0ff */
[----:B------:R-:W-:Y:S02]  /*3390*/  IADD3 R52, P0, R51, R52, RZ ;  /* 0x0000003433347210 */ /* 0x000fe40007f1e0ff */
[----:B------:R-:W-:Y:S01]  /*33a0*/  IADD3 R54, P2, R54, R47, RZ ;  /* 0x0000002f36367210 */ /* 0x000fe20007f5e0ff */
[----:B------:R-:W-:Y:S01]  /*33b0*/  IMAD.X R48, RZ, RZ, R48, P5 ;  /* 0x000000ffff307224 */ /* 0x000fe200028e0630 */
[----:B------:R-:W-:Y:S01]  /*33c0*/  IADD3.X R44, RZ, R45, RZ, P6, !PT ;  /* 0x0000002dff2c7210 */ /* 0x000fe200037fe4ff */
[----:B------:R-:W-:Y:S01]  /*33d0*/  IMAD.X R60, RZ, RZ, R60, P0 ;  /* 0x000000ffff3c7224 */ /* 0x000fe200000e063c */
[----:B------:R-:W-:Y:S01]  /*33e0*/  LOP3.LUT R5, R5, 0x20, RZ, 0xc0, !PT ;  /* 0x0000002005057812 */ /* 0x000fe200078ec0ff */
[----:B------:R-:W-:Y:S01]  /*33f0*/  IMAD.X R62, RZ, RZ, R62, P2 ;  /* 0x000000ffff3e7224 */ /* 0x000fe200010e063e */
[----:B------:R-:W-:Y:S01]  /*3400*/  ISETP.GT.AND P3, PT, R84, RZ, PT ;  /* 0x000000ff5400720c */ /* 0x000fe20003f64270 */
[----:B------:R-:W-:Y:S01]  /*3410*/  LDS.U16 R51, [R9+0x20] ;  /* 0x0000200009337984 */ /* 0x000fe20000000400 */
[----:B------:R-:W-:-:S02]  /*3420*/  SHF.R.U32.HI R45, RZ, 0x1a, R44 ;  /* 0x0000001aff2d7819 */ /* 0x000fc4000001162c */
[----:B------:R-:W-:Y:S02]  /*3430*/  IADD3 R5, P0, R5, R4, RZ ;  /* 0x0000000405057210 */ /* 0x000fe40007f1e0ff */
[----:B------:R-:W-:Y:S02]  /*3440*/  SEL R46, RZ, 0x10, !P3 ;  /* 0x00000010ff2e7807 */ /* 0x000fe40005800000 */
[----:B------:R-:W-:Y:S01]  /*3450*/  LOP3.LUT R45, R45, 0x20, RZ, 0xc0, !PT ;  /* 0x000000202d2d7812 */ /* 0x000fe200078ec0ff */
[----:B------:R-:W-:Y:S01]  /*3460*/  IMAD.X R4, RZ, RZ, R40, P0 ;  /* 0x000000ffff047224 */ /* 0x000fe200000e0628 */
[----:B------:R-:W-:Y:S01]  /*3470*/  SHF.R.U32.HI R59, RZ, 0x1a, R60 ;  /* 0x0000001aff3b7819 */ /* 0x000fe2000001163c */
[----:B------:R-:W0:Y:S01]  /*3480*/  LDS.U16 R40, [R9] ;  /* 0x0000000009287984 */ /* 0x000e220000000400 */
[----:B------:R-:W-:Y:S02]  /*3490*/  SHF.R.U32.HI R61, RZ, 0x1a, R62 ;  /* 0x0000001aff3d7819 */ /* 0x000fe4000001163e */
[----:B------:R-:W-:-:S02]  /*34a0*/  SHF.R.U32.HI R63, RZ, 0x1a, R48 ;  /* 0x0000001aff3f7819 */ /* 0x000fc40000011630 */
[----:B------:R-:W-:Y:S02]  /*34b0*/  IADD3 R46, P3, R49, R46, RZ ;  /* 0x0000002e312e7210 */ /* 0x000fe40007f7e0ff */
[----:B------:R-:W-:Y:S02]  /*34c0*/  IADD3 R45, P6, R45, R42, RZ ;  /* 0x0000002a2d2d7210 */ /* 0x000fe40007fde0ff */
[----:B------:R-:W-:Y:S01]  /*34d0*/  LEA R42, P4, R5, R2, 0x7 ;  /* 0x00000002052a7211 */ /* 0x000fe200078838ff */
[----:B------:R-:W-:Y:S01]  /*34e0*/  IMAD.X R49, RZ, RZ, R50, P3 ;  /* 0x000000ffff317224 */ /* 0x000fe200018e0632 */
[----:B------:R-:W-:Y:S01]  /*34f0*/  LOP3.LUT R59, R59, 0x20, RZ, 0xc0, !PT ;  /* 0x000000203b3b7812 */ /* 0x000fe200078ec0ff */
[----:B------:R-:W1:Y:S01]  /*3500*/  LDS.U16 R50, [R9+0x10] ;  /* 0x0000100009327984 */ /* 0x000e620000000400 */
[----:B------:R-:W-:Y:S02]  /*3510*/  LOP3.LUT R61, R61, 0x20, RZ, 0xc0, !PT ;  /* 0x000000203d3d7812 */ /* 0x000fe400078ec0ff */
[----:B------:R-:W-:-:S02]  /*3520*/  LOP3.LUT R63, R63, 0x20, RZ, 0xc0, !PT ;  /* 0x000000203f3f7812 */ /* 0x000fc400078ec0ff */
[----:B------:R-:W-:Y:S01]  /*3530*/  LEA.HI.X R43, R5, R3, R4, 0x7, P4 ;  /* 0x00000003052b7211 */ /* 0x000fe200020f3c04 */
[----:B------:R-:W-:Y:S01]  /*3540*/  IMAD.X R5, RZ, RZ, R44, P6 ;  /* 0x000000ffff057224 */ /* 0x000fe200030e062c */
[----:B------:R-:W-:Y:S02]  /*3550*/  IADD3 R59, P3, R59, R52, RZ ;  /* 0x000000343b3b7210 */ /* 0x000fe40007f7e0ff */
[----:B------:R-:W-:Y:S01]  /*3560*/  IADD3 R61, P0, R61, R54, RZ ;  /* 0x000000363d3d7210 */ /* 0x000fe20007f1e0ff */
[----:B------:R-:W2:Y:S01]  /*3570*/  LDS.U16 R52, [R9+0x30] ;  /* 0x0000300009347984 */ /* 0x000ea20000000400 */
[----:B------:R-:W-:Y:S02]  /*3580*/  IADD3 R63, P4, R63, R56, RZ ;  /* 0x000000383f3f7210 */ /* 0x000fe40007f9e0ff */
[----:B------:R-:W-:Y:S01]  /*3590*/  SHF.R.U32.HI R47, RZ, 0x1a, R49 ;  /* 0x0000001aff2f7819 */ /* 0x000fe20000011631 */
[----:B------:R-:W-:Y:S01]  /*35a0*/  LDS.U16 R54, [R9+0x50] ;  /* 0x0000500009367984 */ /* 0x000fe20000000400 */
[----:B------:R-:W-:-:S02]  /*35b0*/  SHF.R.U32.HI R65, RZ, 0x1a, R64 ;  /* 0x0000001aff417819 */ /* 0x000fc40000011640 */
[----:B------:R-:W-:Y:S01]  /*35c0*/  LOP3.LUT R47, R47, 0x20, RZ, 0xc0, !PT ;  /* 0x000000202f2f7812 */ /* 0x000fe200078ec0ff */
[----:B------:R-:W3:Y:S01]  /*35d0*/  LDS.U16 R56, [R9+0x70] ;  /* 0x0000700009387984 */ /* 0x000ee20000000400 */
[----:B------:R-:W-:Y:S02]  /*35e0*/  LEA R44, P5, R45, R2, 0x7 ;  /* 0x000000022d2c7211 */ /* 0x000fe400078a38ff */
[----:B------:R-:W-:Y:S01]  /*35f0*/  IADD3 R47, P2, R47, R46, RZ ;  /* 0x0000002e2f2f7210 */ /* 0x000fe20007f5e0ff */
[----:B------:R-:W-:Y:S01]  /*3600*/  BAR.SYNC.DEFER_BLOCKING 0x0 ;  /* 0x0000000000007b1d */ /* 0x000fe20000010000 */
[----:B------:R-:W-:Y:S02]  /*3610*/  LOP3.LUT R65, R65, 0x20, RZ, 0xc0, !PT ;  /* 0x0000002041417812 */ /* 0x000fe400078ec0ff */
[----:B------:R-:W-:Y:S01]  /*3620*/  LEA.HI.X R45, R45, R3, R5, 0x7, P5 ;  /* 0x000000032d2d7211 */ /* 0x000fe200028f3c05 */
[----:B------:R-:W-:Y:S01]  /*3630*/  IMAD.X R7, RZ, RZ, R49, P2 ;  /* 0x000000ffff077224 */ /* 0x000fe200010e0631 */
[----:B------:R-:W-:-:S02]  /*3640*/  IADD3 R65, P2, R65, R58, RZ ;  /* 0x0000003a41417210 */ /* 0x000fc40007f5e0ff */
[C---:B------:R-:W-:Y:S02]  /*3650*/  LEA R4, P6, R47.reuse, R2, 0x7 ;  /* 0x000000022f047211 */ /* 0x040fe400078c38ff */
[----:B------:R-:W-:Y:S02]  /*3660*/  SHF.R.U32.HI R67, RZ, 0x1a, R68 ;  /* 0x0000001aff437819 */ /* 0x000fe40000011644 */
[----:B------:R-:W-:Y:S01]  /*3670*/  LEA.HI.X R5, R47, R3, R7, 0x7, P6 ;  /* 0x000000032f057211 */ /* 0x000fe200030f3c07 */
[----:B------:R4:W5:Y:S04]  /*3680*/  LDG.E.EL.U16 R57, [R42.64] ;  /* 0x000000042a397981 */ /* 0x000968000c2e1500 */
[----:B------:R0:W5:Y:S01]  /*3690*/  LDG.E.EL.U16 R58, [R44.64] ;  /* 0x000000042c3a7981 */ /* 0x000162000c2e1500 */
[----:B------:R-:W-:Y:S01]  /*36a0*/  IADD3.X R7, RZ, R60, RZ, P3, !PT ;  /* 0x0000003cff077210 */ /* 0x000fe20001ffe4ff */
[----:B------:R-:W-:Y:S01]  /*36b0*/  IMAD.X R60, RZ, RZ, R48, P4 ;  /* 0x000000ffff3c7224 */ /* 0x000fe200020e0630 */
[-C--:B------:R-:W-:Y:S01]  /*36c0*/  LEA R48, P1, R59, R2.reuse, 0x7 ;  /* 0x000000023b307211 */ /* 0x080fe200078238ff */
[----:B------:R0:W5:Y:S01]  /*36d0*/  LDG.E.EL.U16 R4, [R4.64] ;  /* 0x0000000404047981 */ /* 0x000162000c2e1500 */
[----:B------:R-:W-:Y:S01]  /*36e0*/  LOP3.LUT R67, R67, 0x20, RZ, 0xc0, !PT ;  /* 0x0000002043437812 */ /* 0x000fe200078ec0ff */
[----:B------:R-:W-:Y:S01]  /*36f0*/  IMAD.X R47, RZ, RZ, R62, P0 ;  /* 0x000000ffff2f7224 */ /* 0x000fe200000e063e */
[----:B------:R-:W-:-:S02]  /*3700*/  LEA R6, P4, R63, R2, 0x7 ;  /* 0x000000023f067211 */ /* 0x000fc400078838ff */
[-C--:B------:R-:W-:Y:S02]  /*3710*/  LEA.HI.X R49, R59, R3.reuse, R7, 0x7, P1 ;  /* 0x000000033b317211 */ /* 0x080fe400008f3c07 */
[----:B------:R-:W-:Y:S02]  /*3720*/  IADD3 R67, P0, R67, R66, RZ ;  /* 0x0000004243437210 */ /* 0x000fe40007f1e0ff */
[----:B------:R-:W-:Y:S01]  /*3730*/  LEA.HI.X R7, R63, R3, R60, 0x7, P4 ;  /* 0x000000033f077211 */ /* 0x000fe200020f3c3c */
[----:B------:R-:W5:Y:S01]  /*3740*/  LDG.E.EL.U16 R48, [R48.64] ;  /* 0x0000000430307981 */ /* 0x000f62000c2e1500 */
[----:B----4-:R-:W-:Y:S01]  /*3750*/  IMAD.X R43, RZ, RZ, R64, P2 ;  /* 0x000000ffff2b7224 */ /* 0x010fe200010e0640 */
[-C--:B------:R-:W-:Y:S01]  /*3760*/  LEA R46, P3, R61, R2.reuse, 0x7 ;  /* 0x000000023d2e7211 */ /* 0x080fe200078638ff */
[----:B0-----:R-:W-:Y:S01]  /*3770*/  IMAD.X R45, RZ, RZ, R68, P0 ;  /* 0x000000ffff2d7224 */ /* 0x001fe200000e0644 */
[-C--:B------:R-:W-:Y:S01]  /*3780*/  LEA R44, P0, R67, R2.reuse, 0x7 ;  /* 0x00000002432c7211 */ /* 0x080fe200078038ff */
[----:B------:R0:W4:Y:S01]  /*3790*/  LDG.E.EL.U16 R6, [R6.64] ;  /* 0x0000000406067981 */ /* 0x000122000c2e1500 */
[----:B------:R-:W-:-:S02]  /*37a0*/  LEA R42, P1, R65, R2, 0x7 ;  /* 0x00000002412a7211 */ /* 0x000fc400078238ff */
[-C--:B------:R-:W-:Y:S02]  /*37b0*/  LEA.HI.X R45, R67, R3.reuse, R45, 0x7, P0 ;  /* 0x00000003432d7211 */ /* 0x080fe400000f3c2d */
[----:B------:R-:W-:-:S03]  /*37c0*/  LEA.HI.X R47, R61, R3, R47, 0x7, P3 ;  /* 0x000000033d2f7211 */ /* 0x000fc600018f3c2f */
[----:B------:R-:W4:Y:S01]  /*37d0*/  LDG.E.EL.U16 R44, [R44.64] ;  /* 0x000000042c2c7981 */ /* 0x000f22000c2e1500 */
[----:B------:R-:W-:-:S03]  /*37e0*/  LEA.HI.X R43, R65, R3, R43, 0x7, P1 ;  /* 0x00000003412b7211 */ /* 0x000fc600008f3c2b */
[----:B------:R-:W4:Y:S04]  /*37f0*/  LDG.E.EL.U16 R46, [R46.64] ;  /* 0x000000042e2e7981 */ /* 0x000f28000c2e1500 */
[----:B------:R4:W4:Y:S01]  /*3800*/  LDG.E.EL.U16 R42, [R42.64] ;  /* 0x000000042a2a7981 */ /* 0x000922000c2e1500 */
[----:B------:R-:W-:Y:S02]  /*3810*/  IMAD.U32 R40, R40, 0x10000, RZ ;  /* 0x0001000028287824 */ /* 0x000fe400078e00ff */
[----:B-1----:R-:W-:Y:S01]  /*3820*/  IMAD.U32 R50, R50, 0x10000, RZ ;  /* 0x0001000032327824 */ /* 0x002fe200078e00ff */
[----:B------:R-:W-:Y:S01]  /*3830*/  FSETP.NAN.AND P0, PT, R38, R38, PT ;  /* 0x000000262600720b */ /* 0x000fe20003f08000 */
[----:B------:R-:W-:Y:S01]  /*3840*/  IMAD.U32 R51, R51, 0x10000, RZ ;  /* 0x0001000033337824 */ /* 0x000fe200078e00ff */
[----:B--2---:R-:W-:Y:S01]  /*3850*/  SHF.L.U32 R52, R52, 0x10, RZ ;  /* 0x0000001034347819 */ /* 0x004fe200000006ff */
[----:B---3--:R-:W-:-:S02]  /*3860*/  IMAD.U32 R56, R56, 0x10000, RZ ;  /* 0x0001000038387824 */ /* 0x008fc400078e00ff */
[----:B------:R-:W-:Y:S01]  /*3870*/  IMAD.U32 R54, R54, 0x10000, RZ ;  /* 0x0001000036367824 */ /* 0x000fe200078e00ff */
[----:B------:R-:W-:Y:S02]  /*3880*/  FSETP.NAN.AND P4, PT, R36, R36, PT ;  /* 0x000000242400720b */ /* 0x000fe40003f88000 */
[----:B------:R-:W-:Y:S01]  /*3890*/  FSETP.NAN.AND P2, PT, R37, R37, PT ;  /* 0x000000252500720b */ /* 0x000fe20003f48000 */
[----:B------:R-:W-:Y:S02]  /*38a0*/  IMAD.U32 R55, R55, 0x10000, RZ ;  /* 0x0001000037377824 */ /* 0x000fe400078e00ff */
[----:B------:R-:W-:Y:S01]  /*38b0*/  IMAD.U32 R53, R53, 0x10000, RZ ;  /* 0x0001000035357824 */ /* 0x000fe200078e00ff */
[----:B------:R-:W-:Y:S01]  /*38c0*/  FSETP.NAN.AND P6, PT, R35, R35, PT ;  /* 0x000000232300720b */ /* 0x000fe20003fc8000 */
[----:B-----5:R-:W-:-:S04]  /*38d0*/  IMAD.U32 R57, R57, 0x10000, RZ ;  /* 0x0001000039397824 */ /* 0x020fc800078e00ff */
[----:B------:R-:W-:Y:S01]  /*38e0*/  FADD R57, R40, R57 ;  /* 0x0000003928397221 */ /* 0x000fe20000000000 */
[----:B------:R-:W-:-:S04]  /*38f0*/  IMAD.U32 R5, R58, 0x10000, RZ ;  /* 0x000100003a057824 */ /* 0x000fc800078e00ff */
[----:B------:R-:W-:Y:S01]  /*3900*/  FSETP.GT.AND P1, PT, R38, R57, PT ;  /* 0x000000392600720b */ /* 0x000fe20003f24000 */
[----:B------:R-:W-:-:S03]  /*3910*/  FADD R50, R50, R5 ;  /* 0x0000000532327221 */ /* 0x000fc60000000000 */
[----:B------:R-:W-:Y:S01]  /*3920*/  FSEL R5, R38, R57, P1 ;  /* 0x0000003926057208 */ /* 0x000fe20000800000 */
[----:B------:R-:W-:-:S03]  /*3930*/  IMAD.U32 R4, R4, 0x10000, RZ ;  /* 0x0001000004047824 */ /* 0x000fc600078e00ff */
[----:B------:R-:W-:Y:S01]  /*3940*/  FSEL R5, R38, R5, P0 ;  /* 0x0000000526057208 */ /* 0x000fe20000000000 */
[----:B------:R-:W-:Y:S01]  /*3950*/  FADD R51, R51, R4 ;  /* 0x0000000433337221 */ /* 0x000fe20000000000 */
[----:B------:R-:W-:-:S03]  /*3960*/  FSETP.GT.AND P1, PT, R39, R50, PT ;  /* 0x000000322700720b */ /* 0x000fc60003f24000 */
[----:B------:R-:W-:Y:S01]  /*3970*/  FADD R4, -R5, R38 ;  /* 0x0000002605047221 */ /* 0x000fe20000000100 */
[----:B------:R-:W-:-:S03]  /*3980*/  FSETP.NAN.AND P0, PT, R39, R39, PT ;  /* 0x000000272700720b */ /* 0x000fc60003f08000 */
[----:B------:R-:W-:Y:S01]  /*3990*/  FMUL R38, R4, 1.4426950216293334961 ;  /* 0x3fb8aa3b04267820 */ /* 0x000fe20000400000 */
[----:B------:R-:W-:Y:S01]  /*39a0*/  FSEL R4, R39, R50, P1 ;  /* 0x0000003227047208 */ /* 0x000fe20000800000 */
[----:B0-----:R-:W-:-:S03]  /*39b0*/  IMAD.U32 R7, R48, 0x10000, RZ ;  /* 0x0001000030077824 */ /* 0x001fc600078e00ff */
[----:B------:R-:W-:Y:S01]  /*39c0*/  FSEL R4, R39, R4, P0 ;  /* 0x0000000427047208 */ /* 0x000fe20000000000 */
[----:B----4-:R-:W-:Y:S01]  /*39d0*/  IMAD.U32 R43, R6, 0x10000, RZ ;  /* 0x00010000062b7824 */ /* 0x010fe200078e00ff */
[----:B------:R-:W-:Y:S01]  /*39e0*/  FADD R52, R52, R7 ;  /* 0x0000000734347221 */ /* 0x000fe20000000000 */
[----:B------:R-:W-:Y:S02]  /*39f0*/  FADD R57, R57, -R5 ;  /* 0x8000000539397221 */ /* 0x000fe40000000000 */
[----:B------:R-:W-:Y:S02]  /*3a00*/  FADD R6, -R4, R39 ;  /* 0x0000002704067221 */ /* 0x000fe40000000100 */
[----:B------:R-:W-:Y:S01]  /*3a10*/  FMUL R57, R57, 1.4426950216293334961 ;  /* 0x3fb8aa3b39397820 */ /* 0x000fe20000400000 */
[----:B------:R-:W-:Y:S01]  /*3a20*/  FSETP.GT.AND P0, PT, R37, R52, PT ;  /* 0x000000342500720b */ /* 0x000fe20003f04000 */
[----:B------:R-:W-:Y:S01]  /*3a30*/  FMUL R39, R6, 1.4426950216293334961 ;  /* 0x3fb8aa3b06277820 */ /* 0x000fe20000400000 */
[----:B------:R-:W-:-:S02]  /*3a40*/  SHF.L.U32 R7, R44, 0x10, RZ ;  /* 0x000000102c077819 */ /* 0x000fc400000006ff */
[----:B------:R-:W-:Y:S02]  /*3a50*/  FSEL R6, R37, R52, P0 ;  /* 0x0000003425067208 */ /* 0x000fe40000000000 */
[----:B------:R-:W-:Y:S02]  /*3a60*/  FSETP.GEU.AND P1, PT, R38, -126, PT ;  /* 0xc2fc00002600780b */ /* 0x000fe40003f2e000 */
[----:B------:R-:W-:Y:S02]  /*3a70*/  FSETP.GEU.AND P3, PT, R57, -126, PT ;  /* 0xc2fc00003900780b */ /* 0x000fe40003f6e000 */
[-C--:B------:R-:W-:Y:S02]  /*3a80*/  FSETP.GT.AND P5, PT, R36, R51.reuse, PT ;  /* 0x000000332400720b */ /* 0x080fe40003fa4000 */
[----:B------:R-:W-:Y:S01]  /*3a90*/  FSETP.GEU.AND P0, PT, R39, -126, PT ;  /* 0xc2fc00002700780b */ /* 0x000fe20003f0e000 */
[----:B------:R-:W-:Y:S01]  /*3aa0*/  FADD R50, R50, -R4 ;  /* 0x8000000432327221 */ /* 0x000fe20000000000 */
[----:B------:R-:W-:Y:S01]  /*3ab0*/  FADD R56, R56, R7 ;  /* 0x0000000738387221 */ /* 0x000fe20000000000 */
[----:B------:R-:W-:Y:S01]  /*3ac0*/  FSEL R7, R36, R51, P5 ;  /* 0x0000003324077208 */ /* 0x000fe20002800000 */
[----:B------:R-:W-:Y:S01]  /*3ad0*/  FADD R54, R54, R43 ;  /* 0x0000002b36367221 */ /* 0x000fe20000000000 */
[----:B------:R-:W-:Y:S01]  /*3ae0*/  FMUL R50, R50, 1.4426950216293334961 ;  /* 0x3fb8aa3b32327820 */ /* 0x000fe20000400000 */
[----:B------:R-:W-:Y:S01]  /*3af0*/  IMAD.U32 R42, R42, 0x10000, RZ ;  /* 0x000100002a2a7824 */ /* 0x000fe200078e00ff */
[----:B------:R-:W-:-:S02]  /*3b00*/  FSEL R7, R36, R7, P4 ;  /* 0x0000000724077208 */ /* 0x000fc40002000000 */
[----:B------:R-:W-:Y:S01]  /*3b10*/  FSEL R6, R37, R6, P2 ;  /* 0x0000000625067208 */ /* 0x000fe20001000000 */
[----:B------:R-:W-:Y:S01]  /*3b20*/  IMAD.U32 R46, R46, 0x10000, RZ ;  /* 0x000100002e2e7824 */ /* 0x000fe200078e00ff */
[-C--:B------:R-:W-:Y:S02]  /*3b30*/  FSETP.GT.AND P2, PT, R35, R54.reuse, PT ;  /* 0x000000362300720b */ /* 0x080fe40003f44000 */
[----:B------:R-:W-:Y:S01]  /*3b40*/  FSETP.GEU.AND P4, PT, R50, -126, PT ;  /* 0xc2fc00003200780b */ /* 0x000fe20003f8e000 */
[----:B------:R-:W-:Y:S01]  /*3b50*/  FADD R55, R55, R42 ;  /* 0x0000002a37377221 */ /* 0x000fe20000000000 */
[----:B------:R-:W-:Y:S01]  /*3b60*/  @!P1 FMUL R38, R38, 0.5 ;  /* 0x3f00000026269820 */ /* 0x000fe20000400000 */
[----:B------:R-:W-:Y:S01]  /*3b70*/  @!P3 FMUL R57, R57, 0.5 ;  /* 0x3f0000003939b820 */ /* 0x000fe20000400000 */
[----:B------:R-:W-:Y:S01]  /*3b80*/  @!P0 FMUL R39, R39, 0.5 ;  /* 0x3f00000027278820 */ /* 0x000fe20000400000 */
[----:B------:R-:W-:Y:S01]  /*3b90*/  FADD R36, -R7, R36 ;  /* 0x0000002407247221 */ /* 0x000fe20000000100 */
[----:B------:R-:W-:Y:S01]  /*3ba0*/  FSEL R42, R35, R54, P2 ;  /* 0x00000036232a7208 */ /* 0x000fe20001000000 */
[----:B------:R-:W-:Y:S01]  /*3bb0*/  FADD R53, R53, R46 ;  /* 0x0000002e35357221 */ /* 0x000fe20000000000 */
[C---:B------:R-:W-:Y:S01]  /*3bc0*/  FSETP.GT.AND P2, PT, R33.reuse, R56, PT ;  /* 0x000000382100720b */ /* 0x040fe20003f44000 */
[----:B------:R-:W-:Y:S01]  /*3bd0*/  FMUL R36, R36, 1.4426950216293334961 ;  /* 0x3fb8aa3b24247820 */ /* 0x000fe20000400000 */
[----:B------:R-:W0:Y:S01]  /*3be0*/  MUFU.EX2 R38, R38 ;  /* 0x0000002600267308 */ /* 0x000e220000000800 */
[----:B------:R-:W-:-:S02]  /*3bf0*/  FSETP.NAN.AND P5, PT, R33, R33, PT ;  /* 0x000000212100720b */ /* 0x000fc40003fa8000 */
[----:B------:R-:W-:Y:S02]  /*3c00*/  FSEL R42, R35, R42, P6 ;  /* 0x0000002a232a7208 */ /* 0x000fe40003000000 */
[C---:B------:R-:W-:Y:S02]  /*3c10*/  FSEL R40, R33.reuse, R56, P2 ;  /* 0x0000003821287208 */ /* 0x040fe40001000000 */
[----:B------:R-:W-:Y:S01]  /*3c20*/  FSETP.GT.AND P6, PT, R34, R53, PT ;  /* 0x000000352200720b */ /* 0x000fe20003fc4000 */
[----:B------:R-:W1:Y:S01]  /*3c30*/  MUFU.EX2 R57, R57 ;  /* 0x0000003900397308 */ /* 0x000e620000000800 */
[----:B------:R-:W-:Y:S01]  /*3c40*/  FSETP.GEU.AND P2, PT, R36, -126, PT ;  /* 0xc2fc00002400780b */ /* 0x000fe20003f4e000 */
[----:B------:R-:W-:Y:S01]  /*3c50*/  @!P4 FMUL R50, R50, 0.5 ;  /* 0x3f0000003232c820 */ /* 0x000fe20000400000 */
[----:B------:R-:W-:-:S05]  /*3c60*/  FSEL R43, R33, R40, P5 ;  /* 0x00000028212b7208 */ /* 0x000fca0002800000 */
[----:B------:R-:W2:Y:S01]  /*3c70*/  MUFU.EX2 R39, R39 ;  /* 0x0000002700277308 */ /* 0x000ea20000000800 */
[C---:B------:R-:W-:Y:S02]  /*3c80*/  FSETP.NAN.AND P5, PT, R34.reuse, R34, PT ;  /* 0x000000222200720b */ /* 0x040fe40003fa8000 */
[----:B------:R-:W-:-:S04]  /*3c90*/  FSEL R45, R34, R53, P6 ;  /* 0x00000035222d7208 */ /* 0x000fc80003000000 */
[----:B------:R-:W-:Y:S01]  /*3ca0*/  FSEL R45, R34, R45, P5 ;  /* 0x0000002d222d7208 */ /* 0x000fe20002800000 */
[----:B------:R-:W3:Y:S01]  /*3cb0*/  MUFU.EX2 R50, R50 ;  /* 0x0000003200327308 */ /* 0x000ee20000000800 */
[----:B------:R-:W-:Y:S01]  /*3cc0*/  FADD R51, R51, -R7 ;  /* 0x8000000733337221 */ /* 0x000fe20000000000 */
[----:B0-----:R-:W-:Y:S02]  /*3cd0*/  @!P1 FMUL R38, R38, R38 ;  /* 0x0000002626269220 */ /* 0x001fe40000400000 */
[----:B------:R-:W-:Y:S01]  /*3ce0*/  FADD R34, -R45, R34 ;  /* 0x000000222d227221 */ /* 0x000fe20000000100 */
[----:B-1----:R-:W-:Y:S01]  /*3cf0*/  @!P3 FMUL R57, R57, R57 ;  /* 0x000000393939b220 */ /* 0x002fe20000400000 */
[----:B------:R-:W-:Y:S01]  /*3d00*/  @!P2 FMUL R36, R36, 0.5 ;  /* 0x3f0000002424a820 */ /* 0x000fe20000400000 */
[----:B--2---:R-:W-:Y:S01]  /*3d10*/  @!P0 FMUL R39, R39, R39 ;  /* 0x0000002727278220 */ /* 0x004fe20000400000 */
[----:B------:R-:W-:Y:S01]  /*3d20*/  FSETP.NEU.AND P0, PT, R5, -INF , PT ;  /* 0xff8000000500780b */ /* 0x000fe20003f0d000 */
[----:B------:R-:W-:Y:S01]  /*3d30*/  FMUL R51, R51, 1.4426950216293334961 ;  /* 0x3fb8aa3b33337820 */ /* 0x000fe20000400000 */
[----:B------:R-:W-:Y:S01]  /*3d40*/  FMUL R46, R34, 1.4426950216293334961 ;  /* 0x3fb8aa3b222e7820 */ /* 0x000fe20000400000 */
[----:B------:R-:W-:Y:S01]  /*3d50*/  FADD R52, R52, -R6 ;  /* 0x8000000634347221 */ /* 0x000fe20000000000 */
[----:B------:R-:W-:Y:S01]  /*3d60*/  FADD R34, -R42, R35 ;  /* 0x000000232a227221 */ /* 0x000fe20000000100 */
[----:B------:R0:W1:Y:S01]  /*3d70*/  MUFU.EX2 R40, R36 ;  /* 0x0000002400287308 */ /* 0x0000620000000800 */
[----:B------:R-:W-:Y:S01]  /*3d80*/  FADD R37, -R6, R37 ;  /* 0x0000002506257221 */ /* 0x000fe20000000100 */
[----:B------:R-:W-:Y:S01]  /*3d90*/  FSEL R35, R38, 1, P0 ;  /* 0x3f80000026237808 */ /* 0x000fe20000000000 */
[----:B------:R-:W-:Y:S01]  /*3da0*/  FMUL R52, R52, 1.4426950216293334961 ;  /* 0x3fb8aa3b34347820 */ /* 0x000fe20000400000 */
[----:B------:R-:W-:Y:S01]  /*3db0*/  FSETP.GEU.AND P3, PT, R51, -126, PT ;  /* 0xc2fc00003300780b */ /* 0x000fe20003f6e000 */
[----:B------:R-:W-:Y:S01]  /*3dc0*/  FMUL R38, R34, 1.4426950216293334961 ;  /* 0x3fb8aa3b22267820 */ /* 0x000fe20000400000 */
[----:B------:R-:W-:-:S02]  /*3dd0*/  FSETP.GT.AND P6, PT, R32, R55, PT ;  /* 0x000000372000720b */ /* 0x000fc40003fc4000 */
[----:B0-----:R-:W-:Y:S02]  /*3de0*/  FSEL R36, R57, 1, P0 ;  /* 0x3f80000039247808 */ /* 0x001fe40000000000 */
[----:B------:R-:W-:Y:S01]  /*3df0*/  FSETP.NEU.AND P0, PT, R4, -INF , PT ;  /* 0xff8000000400780b */ /* 0x000fe20003f0d000 */
[----:B------:R-:W-:Y:S01]  /*3e00*/  FMUL R37, R37, 1.4426950216293334961 ;  /* 0x3fb8aa3b25257820 */ /* 0x000fe20000400000 */
[----:B---3--:R-:W-:Y:S02]  /*3e10*/  @!P4 FMUL R50, R50, R50 ;  /* 0x000000323232c220 */ /* 0x008fe40000400000 */
[----:B------:R-:W-:Y:S02]  /*3e20*/  FSEL R34, R39, 1, P0 ;  /* 0x3f80000027227808 */ /* 0x000fe40000000000 */
[----:B------:R-:W-:Y:S02]  /*3e30*/  FSEL R39, R32, R55, P6 ;  /* 0x0000003720277208 */ /* 0x000fe40003000000 */
[----:B------:R-:W-:-:S02]  /*3e40*/  FSETP.GEU.AND P4, PT, R52, -126, PT ;  /* 0xc2fc00003400780b */ /* 0x000fc40003f8e000 */
[----:B------:R-:W-:Y:S02]  /*3e50*/  FSETP.GEU.AND P6, PT, R38, -126, PT ;  /* 0xc2fc00002600780b */ /* 0x000fe40003fce000 */
[----:B------:R-:W-:Y:S01]  /*3e60*/  FSETP.GEU.AND P1, PT, R37, -126, PT ;  /* 0xc2fc00002500780b */ /* 0x000fe20003f2e000 */
[----:B------:R-:W-:Y:S01]  /*3e70*/  @!P3 FMUL R51, R51, 0.5 ;  /* 0x3f0000003333b820 */ /* 0x000fe20000400000 */
[----:B------:R-:W-:-:S05]  /*3e80*/  FSETP.NAN.AND P5, PT, R32, R32, PT ;  /* 0x000000202000720b */ /* 0x000fca0003fa8000 */
[----:B------:R-:W0:Y:S02]  /*3e90*/  MUFU.EX2 R51, R51 ;  /* 0x0000003300337308 */ /* 0x000e240000000800 */
[----:B------:R-:W-:Y:S02]  /*3ea0*/  @!P4 FMUL R52, R52, 0.5 ;  /* 0x3f0000003434c820 */ /* 0x000fe40000400000 */
[----:B------:R-:W-:Y:S02]  /*3eb0*/  @!P6 FMUL R38, R38, 0.5 ;  /* 0x3f0000002626e820 */ /* 0x000fe40000400000 */
[----:B------:R-:W-:Y:S01]  /*3ec0*/  @!P1 FMUL R37, R37, 0.5 ;  /* 0x3f00000025259820 */ /* 0x000fe20000400000 */
[----:B------:R-:W-:Y:S01]  /*3ed0*/  FSEL R49, R32, R39, P5 ;  /* 0x0000002720317208 */ /* 0x000fe20002800000 */
[----:B------:R-:W-:Y:S01]  /*3ee0*/  MUFU.EX2 R52, R52 ;  /* 0x0000003400347308 */ /* 0x000fe20000000800 */
[----:B------:R-:W-:-:S07]  /*3ef0*/  FADD R53, R53, -R45 ;  /* 0x8000002d35357221 */ /* 0x000fce0000000000 */
[----:B------:R2:W3:Y:S01]  /*3f00*/  MUFU.EX2 R44, R37 ;  /* 0x00000025002c7308 */ /* 0x0004e20000000800 */
[----:B------:R-:W-:-:S07]  /*3f10*/  FADD R32, -R49, R32 ;  /* 0x0000002031207221 */ /* 0x000fce0000000100 */
[----:B------:R-:W4:Y:S01]  /*3f20*/  MUFU.EX2 R38, R38 ;  /* 0x0000002600267308 */ /* 0x000f220000000800 */
[----:B------:R-:W-:Y:S01]  /*3f30*/  FMUL R53, R53, 1.4426950216293334961 ;  /* 0x3fb8aa3b35357820 */ /* 0x000fe20000400000 */
[----:B------:R-:W-:Y:S01]  /*3f40*/  FADD R54, R54, -R42 ;  /* 0x8000002a36367221 */ /* 0x000fe20000000000 */
[----:B------:R-:W-:Y:S01]  /*3f50*/  FADD R55, R55, -R49 ;  /* 0x8000003137377221 */ /* 0x000fe20000000000 */
[----:B------:R-:W-:Y:S01]  /*3f60*/  FADD R56, R56, -R43 ;  /* 0x8000002b38387221 */ /* 0x000fe20000000000 */
[----:B------:R-:W-:Y:S01]  /*3f70*/  FMUL R39, R32, 1.4426950216293334961 ;  /* 0x3fb8aa3b20277820 */ /* 0x000fe20000400000 */
[----:B------:R-:W-:Y:S01]  /*3f80*/  FADD R32, -R43, R33 ;  /* 0x000000212b207221 */ /* 0x000fe20000000100 */
[----:B--2---:R-:W-:Y:S01]  /*3f90*/  FSEL R37, R50, 1, P0 ;  /* 0x3f80000032257808 */ /* 0x004fe20000000000 */
[----:B-1----:R-:W-:Y:S01]  /*3fa0*/  @!P2 FMUL R40, R40, R40 ;  /* 0x000000282828a220 */ /* 0x002fe20000400000 */
[----:B0-----:R-:W-:Y:S01]  /*3fb0*/  @!P3 FMUL R51, R51, R51 ;  /* 0x000000333333b220 */ /* 0x001fe20000400000 */
[----:B------:R-:W-:Y:S01]  /*3fc0*/  FSETP.GEU.AND P0, PT, R53, -126, PT ;  /* 0xc2fc00003500780b */ /* 0x000fe20003f0e000 */
[----:B------:R-:W-:Y:S01]  /*3fd0*/  FMUL R54, R54, 1.4426950216293334961 ;  /* 0x3fb8aa3b36367820 */ /* 0x000fe20000400000 */
[----:B------:R-:W-:Y:S01]  /*3fe0*/  FSETP.NEU.AND P2, PT, R7, -INF , PT ;  /* 0xff8000000700780b */ /* 0x000fe20003f4d000 */
[----:B------:R-:W-:Y:S01]  /*3ff0*/  FMUL R55, R55, 1.4426950216293334961 ;  /* 0x3fb8aa3b37377820 */ /* 0x000fe20000400000 */
[----:B------:R-:W-:Y:S01]  /*4000*/  FMUL R56, R56, 1.4426950216293334961 ;  /* 0x3fb8aa3b38387820 */ /* 0x000fe20000400000 */
[----:B------:R-:W-:Y:S01]  /*4010*/  FMUL R47, R32, 1.4426950216293334961 ;  /* 0x3fb8aa3b202f7820 */ /* 0x000fe20000400000 */
[----:B---3--:R-:W-:Y:S01]  /*4020*/  @!P1 FMUL R44, R44, R44 ;  /* 0x0000002c2c2c9220 */ /* 0x008fe20000400000 */
[----:B------:R-:W-:Y:S01]  /*4030*/  @!P4 FMUL R52, R52, R52 ;  /* 0x000000343434c220 */ /* 0x000fe20000400000 */
[----:B------:R-:W-:Y:S01]  /*4040*/  FSEL R33, R40, 1, P2 ;  /* 0x3f80000028217808 */ /* 0x000fe20001000000 */
[----:B----4-:R-:W-:Y:S01]  /*4050*/  @!P6 FMUL R38, R38, R38 ;  /* 0x000000262626e220 */ /* 0x010fe20000400000 */
[----:B------:R-:W-:-:S02]  /*4060*/  FSEL R32, R51, 1, P2 ;  /* 0x3f80000033207808 */ /* 0x000fc40001000000 */
[----:B------:R-:W-:Y:S02]  /*4070*/  FSETP.GEU.AND P1, PT, R46, -126, PT ;  /* 0xc2fc00002e00780b */ /* 0x000fe40003f2e000 */
[----:B------:R-:W-:Y:S02]  /*4080*/  FSETP.GEU.AND P5, PT, R54, -126, PT ;  /* 0xc2fc00003600780b */ /* 0x000fe40003fae000 */
[----:B------:R-:W-:Y:S02]  /*4090*/  FSETP.GEU.AND P4, PT, R39, -126, PT ;  /* 0xc2fc00002700780b */ /* 0x000fe40003f8e000 */
[----:B------:R-:W-:Y:S02]  /*40a0*/  FSETP.GEU.AND P2, PT, R55, -126, PT ;  /* 0xc2fc00003700780b */ /* 0x000fe40003f4e000 */
[----:B------:R-:W-:Y:S02]  /*40b0*/  FSETP.GEU.AND P6, PT, R56, -126, PT ;  /* 0xc2fc00003800780b */ /* 0x000fe40003fce000 */
[----:B------:R-:W-:Y:S01]  /*40c0*/  FSETP.GEU.AND P3, PT, R47, -126, PT ;  /* 0xc2fc00002f00780b */ /* 0x000fe20003f6e000 */
[----:B------:R-:W-:-:S02]  /*40d0*/  @!P0 FMUL R53, R53, 0.5 ;  /* 0x3f00000035358820 */ /* 0x000fc40000400000 */
[----:B------:R-:W-:Y:S02]  /*40e0*/  @!P1 FMUL R46, R46, 0.5 ;  /* 0x3f0000002e2e9820 */ /* 0x000fe40000400000 */
[----:B------:R-:W-:Y:S02]  /*40f0*/  @!P5 FMUL R54, R54, 0.5 ;  /* 0x3f0000003636d820 */ /* 0x000fe40000400000 */
[----:B------:R-:W-:Y:S01]  /*4100*/  @!P4 FMUL R39, R39, 0.5 ;  /* 0x3f0000002727c820 */ /* 0x000fe20000400000 */
[----:B------:R-:W0:Y:S01]  /*4110*/  MUFU.EX2 R53, R53 ;  /* 0x0000003500357308 */ /* 0x000e220000000800 */
[----:B------:R-:W-:Y:S02]  /*4120*/  @!P2 FMUL R55, R55, 0.5 ;  /* 0x3f0000003737a820 */ /* 0x000fe40000400000 */
[----:B------:R-:W-:Y:S02]  /*4130*/  @!P6 FMUL R56, R56, 0.5 ;  /* 0x3f0000003838e820 */ /* 0x000fe40000400000 */
[----:B------:R-:W-:-:S03]  /*4140*/  @!P3 FMUL R47, R47, 0.5 ;  /* 0x3f0000002f2fb820 */ /* 0x000fc60000400000 */
[----:B------:R-:W-:Y:S08]  /*4150*/  MUFU.EX2 R46, R46 ;  /* 0x0000002e002e7308 */ /* 0x000ff00000000800 */
[----:B------:R-:W1:Y:S08]  /*4160*/  MUFU.EX2 R54, R54 ;  /* 0x0000003600367308 */ /* 0x000e700000000800 */
[----:B------:R-:W-:Y:S08]  /*4170*/  MUFU.EX2 R39, R39 ;  /* 0x0000002700277308 */ /* 0x000ff00000000800 */
[----:B------:R-:W2:Y:S08]  /*4180*/  MUFU.EX2 R40, R47 ;  /* 0x0000002f00287308 */ /* 0x000eb00000000800 */
[----:B------:R-:W3:Y:S08]  /*4190*/  MUFU.EX2 R55, R55 ;  /* 0x0000003700377308 */ /* 0x000ef00000000800 */
[----:B------:R-:W4:Y:S01]  /*41a0*/  MUFU.EX2 R56, R56 ;  /* 0x0000003800387308 */ /* 0x000f220000000800 */
[----:B0-----:R-:W-:Y:S01]  /*41b0*/  @!P0 FMUL R53, R53, R53 ;  /* 0x0000003535358220 */ /* 0x001fe20000400000 */
[----:B------:R-:W-:Y:S01]  /*41c0*/  ISETP.GE.U32.AND P0, PT, R41, 0x1c0, PT ;  /* 0x000001c02900780c */ /* 0x000fe20003f06070 */
[----:B-1----:R-:W-:Y:S01]  /*41d0*/  @!P5 FMUL R54, R54, R54 ;  /* 0x000000363636d220 */ /* 0x002fe20000400000 */
[----:B--2---:R-:W-:Y:S01]  /*41e0*/  @!P3 FMUL R40, R40, R40 ;  /* 0x000000282828b220 */ /* 0x004fe20000400000 */
[----:B------:R-:W-:Y:S01]  /*41f0*/  @!P4 FMUL R39, R39, R39 ;  /* 0x000000272727c220 */ /* 0x000fe20000400000 */
[----:B------:R-:W-:Y:S01]  /*4200*/  @!P1 FMUL R46, R46, R46 ;  /* 0x0000002e2e2e9220 */ /* 0x000fe20000400000 */
[----:B------:R-:W-:Y:S01]  /*4210*/  FSETP.NEU.AND P5, PT, R6, -INF , PT ;  /* 0xff8000000600780b */ /* 0x000fe20003fad000 */
[----:B---3--:R-:W-:Y:S01]  /*4220*/  @!P2 FMUL R55, R55, R55 ;  /* 0x000000373737a220 */ /* 0x008fe20000400000 */
[----:B------:R-:W-:-:S02]  /*4230*/  FSETP.NEU.AND P3, PT, R45, -INF , PT ;  /* 0xff8000002d00780b */ /* 0x000fc40003f6d000 */
[----:B------:R-:W-:Y:S02]  /*4240*/  FSETP.NEU.AND P4, PT, R42, -INF , PT ;  /* 0xff8000002a00780b */ /* 0x000fe40003f8d000 */
[----:B------:R-:W-:Y:S02]  /*4250*/  FSETP.NEU.AND P2, PT, R49, -INF , PT ;  /* 0xff8000003100780b */ /* 0x000fe40003f4d000 */
[----:B------:R-:W-:Y:S01]  /*4260*/  FSETP.NEU.AND P1, PT, R43, -INF , PT ;  /* 0xff8000002b00780b */ /* 0x000fe20003f2d000 */
[----:B----4-:R-:W-:Y:S01]  /*4270*/  @!P6 FMUL R56, R56, R56 ;  /* 0x000000383838e220 */ /* 0x010fe20000400000 */
[----:B------:R-:W-:Y:S01]  /*4280*/  FFMA R30, R35, R30, R36 ;  /* 0x0000001e231e7223 */ /* 0x000fe20000000024 */
[----:B------:R-:W-:Y:S01]  /*4290*/  FFMA R31, R34, R31, R37 ;  /* 0x0000001f221f7223 */ /* 0x000fe20000000025 */
[----:B------:R-:W-:Y:S01]  /*42a0*/  FFMA R28, R33, R28, R32 ;  /* 0x0000001c211c7223 */ /* 0x000fe20000000020 */
[----:B------:R-:W-:Y:S02]  /*42b0*/  FSEL R44, R44, 1, P5 ;  /* 0x3f8000002c2c7808 */ /* 0x000fe40002800000 */
[----:B------:R-:W-:-:S02]  /*42c0*/  FSEL R33, R52, 1, P5 ;  /* 0x3f80000034217808 */ /* 0x000fc40002800000 */
[----:B------:R-:W-:Y:S02]  /*42d0*/  FSEL R35, R46, 1, P3 ;  /* 0x3f8000002e237808 */ /* 0x000fe40001800000 */
[----:B------:R-:W-:Y:S02]  /*42e0*/  FSEL R32, R53, 1, P3 ;  /* 0x3f80000035207808 */ /* 0x000fe40001800000 */
[----:B------:R-:W-:Y:S02]  /*42f0*/  FSEL R38, R38, 1, P4 ;  /* 0x3f80000026267808 */ /* 0x000fe40002000000 */
[----:B------:R-:W-:Y:S02]  /*4300*/  FSEL R37, R54, 1, P4 ;  /* 0x3f80000036257808 */ /* 0x000fe40002000000 */
[----:B------:R-:W-:Y:S02]  /*4310*/  FSEL R39, R39, 1, P2 ;  /* 0x3f80000027277808 */ /* 0x000fe40001000000 */
[----:B------:R-:W-:-:S02]  /*4320*/  FSEL R34, R55, 1, P2 ;  /* 0x3f80000037227808 */ /* 0x000fc40001000000 */
[----:B------:R-:W-:Y:S02]  /*4330*/  FSEL R40, R40, 1, P1 ;  /* 0x3f80000028287808 */ /* 0x000fe40000800000 */
[----:B------:R-:W-:Y:S01]  /*4340*/  FSEL R47, R56, 1, P1 ;  /* 0x3f800000382f7808 */ /* 0x000fe20000800000 */
[----:B------:R-:W-:Y:S01]  /*4350*/  FFMA R29, R44, R29, R33 ;  /* 0x0000001d2c1d7223 */ /* 0x000fe20000000021 */
[----:B------:R-:W-:Y:S01]  /*4360*/  FFMA R26, R35, R26, R32 ;  /* 0x0000001a231a7223 */ /* 0x000fe20000000020 */
[----:B------:R-:W-:Y:S01]  /*4370*/  FFMA R27, R38, R27, R37 ;  /* 0x0000001b261b7223 */ /* 0x000fe20000000025 */
[----:B------:R-:W-:Y:S01]  /*4380*/  FFMA R24, R39, R24, R34 ;  /* 0x0000001827187223 */ /* 0x000fe20000000022 */
[----:B------:R-:W-:Y:S01]  /*4390*/  FFMA R25, R40, R25, R47 ;  /* 0x0000001928197223 */ /* 0x000fe2000000002f */
[----:B------:R-:W-:Y:S02]  /*43a0*/  IMAD.MOV.U32 R40, RZ, RZ, R41 ;  /* 0x000000ffff287224 */ /* 0x000fe400078e0029 */
[----:B------:R-:W-:-:S02]  /*43b0*/  IMAD.MOV.U32 R38, RZ, RZ, R5 ;  /* 0x000000ffff267224 */ /* 0x000fc400078e0005 */
[----:B------:R-:W-:Y:S02]  /*43c0*/  IMAD.MOV.U32 R39, RZ, RZ, R4 ;  /* 0x000000ffff277224 */ /* 0x000fe400078e0004 */
[----:B------:R-:W-:Y:S02]  /*43d0*/  IMAD.MOV.U32 R36, RZ, RZ, R7 ;  /* 0x000000ffff247224 */ /* 0x000fe400078e0007 */
[----:B------:R-:W-:Y:S02]  /*43e0*/  IMAD.MOV.U32 R37, RZ, RZ, R6 ;  /* 0x000000ffff257224 */ /* 0x000fe400078e0006 */
[----:B------:R-:W-:Y:S02]  /*43f0*/  IMAD.MOV.U32 R34, RZ, RZ, R45 ;  /* 0x000000ffff227224 */ /* 0x000fe400078e002d */
[----:B------:R-:W-:Y:S02]  /*4400*/  IMAD.MOV.U32 R35, RZ, RZ, R42 ;  /* 0x000000ffff237224 */ /* 0x000fe400078e002a */
[----:B------:R-:W-:-:S02]  /*4410*/  IMAD.MOV.U32 R32, RZ, RZ, R49 ;  /* 0x000000ffff207224 */ /* 0x000fc400078e0031 */
[----:B------:R-:W-:Y:S01]  /*4420*/  IMAD.MOV.U32 R33, RZ, RZ, R43 ;  /* 0x000000ffff217224 */ /* 0x000fe200078e002b */
[----:B------:R-:W-:Y:S01]  /*4430*/  @P0 CALL.REL.NOINC `(.L_x_1) ;  /* 0x0000001000000944 */ /* 0x000fe20003c00000 */
[----:B------:R-:W-:Y:S05]  /*4440*/  BRA `(.L_x_2) ;  /* 0xffffc12000007947 */ /* 0x000fea000383ffff */
.L_x_1:
[C---:B------:R-:W-:Y:S01]  /*4450*/  FSETP.NAN.AND P1, PT, R5.reuse, R5, PT ;  /* 0x000000050500720b */ /* 0x040fe20003f28000 */
[----:B------:R-:W0:Y:S01]  /*4460*/  S2R R39, SR_TID.X ;  /* 0x0000000000277919 */ /* 0x000e220000002100 */
[CC--:B------:R-:W-:Y:S01]  /*4470*/  FSETP.GT.AND P0, PT, R5.reuse, R4.reuse, PT ;  /* 0x000000040500720b */ /* 0x0c0fe20003f04000 */
[----:B------:R-:W-:Y:S01]  /*4480*/  WARPSYNC 0xffffffff ;  /* 0xffffffff00007948 */ /* 0x000fe20003800000 */
[C---:B------:R-:W-:Y:S01]  /*4490*/  FSEL R32, R5.reuse, R4, P1 ;  /* 0x0000000405207208 */ /* 0x040fe20000800000 */
[----:B------:R-:W-:Y:S01]  /*44a0*/  BAR.SYNC.DEFER_BLOCKING 0x0 ;  /* 0x0000000000007b1d */ /* 0x000fe20000010000 */
[----:B------:R-:W-:Y:S02]  /*44b0*/  SHF.L.U32 R34, R14, 0x5, RZ ;  /* 0x000000050e227819 */ /* 0x000fe400000006ff */
[----:B------:R-:W-:-:S04]  /*44c0*/  FSEL R32, R5, R32, P0 ;  /* 0x0000002005207208 */ /* 0x000fc80000000000 */
[C---:B------:R-:W-:Y:S02]  /*44d0*/  FSETP.GT.AND P0, PT, R32.reuse, R7, PT ;  /* 0x000000072000720b */ /* 0x040fe40003f04000 */
[----:B------:R-:W-:-:S11]  /*44e0*/  FSETP.NAN.AND P1, PT, R32, R32, PT ;  /* 0x000000202000720b */ /* 0x000fd60003f28000 */
[----:B------:R-:W-:Y:S02]  /*44f0*/  @!P0 FSEL R32, R32, R7, P1 ;  /* 0x0000000720208208 */ /* 0x000fe40000800000 */
[----:B0-----:R-:W-:Y:S02]  /*4500*/  SHF.R.U32.HI R33, RZ, 0x6, R39 ;  /* 0x00000006ff217819 */ /* 0x001fe40000011627 */
[C---:B------:R-:W-:Y:S02]  /*4510*/  FSETP.GT.AND P0, PT, R32.reuse, R6, PT ;  /* 0x000000062000720b */ /* 0x040fe40003f04000 */
[----:B------:R-:W-:Y:S02]  /*4520*/  FSETP.NAN.AND P1, PT, R32, R32, PT ;  /* 0x000000202000720b */ /* 0x000fe40003f28000 */
[----:B------:R-:W-:-:S05]  /*4530*/  SGXT.U32 R33, R33, 0x3 ;  /* 0x000000032121781a */ /* 0x000fca0000000000 */
[----:B------:R-:W-:-:S04]  /*4540*/  IMAD.SHL.U32 R33, R33, 0x4, RZ ;  /* 0x0000000421217824 */ /* 0x000fc800078e00ff */
[----:B------:R-:W-:Y:S02]  /*4550*/  @!P0 FSEL R32, R32, R6, P1 ;  /* 0x0000000620208208 */ /* 0x000fe40000800000 */
[----:B------:R-:W-:Y:S02]  /*4560*/  LOP3.LUT R33, R34, R33, RZ, 0xfc, !PT ;  /* 0x0000002122217212 */ /* 0x000fe400078efcff */
[C---:B------:R-:W-:Y:S02]  /*4570*/  FSETP.GT.AND P0, PT, R32.reuse, R45, PT ;  /* 0x0000002d2000720b */ /* 0x040fe40003f04000 */
[----:B------:R-:W-:-:S11]  /*4580*/  FSETP.NAN.AND P1, PT, R32, R32, PT ;  /* 0x000000202000720b */ /* 0x000fd60003f28000 */
[----:B------:R-:W-:-:S04]  /*4590*/  @!P0 FSEL R32, R32, R45, P1 ;  /* 0x0000002d20208208 */ /* 0x000fc80000800000 */
[C---:B------:R-:W-:Y:S02]  /*45a0*/  FSETP.GT.AND P0, PT, R32.reuse, R42, PT ;  /* 0x0000002a2000720b */ /* 0x040fe40003f04000 */
[----:B------:R-:W-:-:S11]  /*45b0*/  FSETP.NAN.AND P1, PT, R32, R32, PT ;  /* 0x000000202000720b */ /* 0x000fd60003f28000 */
[----:B------:R-:W-:-:S04]  /*45c0*/  @!P0 FSEL R32, R32, R42, P1 ;  /* 0x0000002a20208208 */ /* 0x000fc80000800000 */
[C---:B------:R-:W-:Y:S02]  /*45d0*/  FSETP.GT.AND P0, PT, R32.reuse, R49, PT ;  /* 0x000000312000720b */ /* 0x040fe40003f04000 */
[----:B------:R-:W-:-:S11]  /*45e0*/  FSETP.NAN.AND P1, PT, R32, R32, PT ;  /* 0x000000202000720b */ /* 0x000fd60003f28000 */
[----:B------:R-:W-:Y:S02]  /*45f0*/  @!P0 FSEL R32, R32, R49, P1 ;  /* 0x0000003120208208 */ /* 0x000fe40000800000 */
[----:B------:R-:W-:Y:S02]  /*4600*/  ISETP.GE.AND P1, PT, R39, 0x200, PT ;  /* 0x000002002700780c */ /* 0x000fe40003f26270 */
[C---:B------:R-:W-:Y:S02]  /*4610*/  FSETP.GT.AND P0, PT, R32.reuse, R43, PT ;  /* 0x0000002b2000720b */ /* 0x040fe40003f04000 */
[----:B------:R-:W-:-:S11]  /*4620*/  FSETP.NAN.AND P2, PT, R32, R32, PT ;  /* 0x000000202000720b */ /* 0x000fd60003f48000 */
[----:B------:R-:W-:-:S05]  /*4630*/  @!P0 FSEL R32, R32, R43, P2 ;  /* 0x0000002b20208208 */ /* 0x000fca0001000000 */
[----:B------:R-:W-:Y:S04]  /*4640*/  STS [R33], R32 ;  /* 0x0000002021007388 */ /* 0x000fe80000000800 */
[----:B------:R-:W-:Y:S06]  /*4650*/  BAR.SYNC.DEFER_BLOCKING 0x0 ;  /* 0x0000000000007b1d */ /* 0x000fec0000010000 */
[----:B------:R-:W0:Y:S04]  /*4660*/  @!P1 LDS R35, [R39.X4] ;  /* 0x0000000027239984 */ /* 0x000e280000004800 */
[----:B0-----:R-:W0:Y:S01]  /*4670*/  SHFL.BFLY PT, R36, R35, 0x4, 0x1f ;  /* 0x0c801f0023247f89 */ /* 0x001e2200000e0000 */
[----:B------:R-:W-:-:S02]  /*4680*/  FSETP.NAN.AND P2, PT, R35, R35, PT ;  /* 0x000000232300720b */ /* 0x000fc40003f48000 */
[----:B0-----:R-:W-:-:S04]  /*4690*/  FSETP.GT.AND P0, PT, R35, R36, PT ;  /* 0x000000242300720b */ /* 0x001fc80003f04000 */
[----:B------:R-:W-:-:S04]  /*46a0*/  FSEL R36, R35, R36, P0 ;  /* 0x0000002423247208 */ /* 0x000fc80000000000 */
[----:B------:R-:W-:-:S04]  /*46b0*/  FSEL R36, R35, R36, P2 ;  /* 0x0000002423247208 */ /* 0x000fc80001000000 */
[C---:B------:R-:W-:Y:S01]  /*46c0*/  FSETP.NAN.AND P2, PT, R36.reuse, R36, PT ;  /* 0x000000242400720b */ /* 0x040fe20003f48000 */
[----:B------:R-:W0:Y:S02]  /*46d0*/  SHFL.BFLY PT, R37, R36, 0x2, 0x1f ;  /* 0x0c401f0024257f89 */ /* 0x000e2400000e0000 */
[----:B0-----:R-:W-:-:S13]  /*46e0*/  FSETP.GT.AND P0, PT, R36, R37, PT ;  /* 0x000000252400720b */ /* 0x001fda0003f04000 */
[----:B------:R-:W-:Y:S02]  /*46f0*/  @!P0 FSEL R36, R36, R37, P2 ;  /* 0x0000002524248208 */ /* 0x000fe40001000000 */
[C---:B------:R-:W-:Y:S02]  /*4700*/  LOP3.LUT P0, RZ, R39.reuse, 0x7, RZ, 0xc0, !PT ;  /* 0x0000000727ff7812 */ /* 0x040fe4000780c0ff */
[C---:B------:R-:W-:Y:S01]  /*4710*/  FSETP.NAN.AND P3, PT, R36.reuse, R36, PT ;  /* 0x000000242400720b */ /* 0x040fe20003f68000 */
[----:B------:R-:W0:Y:S01]  /*4720*/  SHFL.BFLY PT, R37, R36, 0x1, 0x1f ;  /* 0x0c201f0024257f89 */ /* 0x000e2200000e0000 */
[----:B------:R-:W-:Y:S02]  /*4730*/  ISETP.LT.AND P0, PT, R39, 0x200, !P0 ;  /* 0x000002002700780c */ /* 0x000fe40004701270 */
[----:B0-----:R-:W-:-:S13]  /*4740*/  FSETP.GT.AND P2, PT, R36, R37, PT ;  /* 0x000000252400720b */ /* 0x001fda0003f44000 */
[----:B------:R-:W-:-:S05]  /*4750*/  @!P2 SEL R36, R36, R37, P3 ;  /* 0x000000252424a207 */ /* 0x000fca0001800000 */
[----:B------:R-:W-:Y:S04]  /*4760*/  @P0 STS [R39.X4], R36 ;  /* 0x0000002427000388 */ /* 0x000fe80000004800 */
[----:B------:R-:W-:Y:S06]  /*4770*/  BAR.SYNC.DEFER_BLOCKING 0x0 ;  /* 0x0000000000007b1d */ /* 0x000fec0000010000 */
[----:B------:R-:W0:Y:S02]  /*4780*/  LDS R32, [R34] ;  /* 0x0000000022207984 */ /* 0x000e240000000800 */
[--C-:B0-----:R-:W-:Y:S01]  /*4790*/  FADD R4, R4, -R32.reuse ;  /* 0x8000002004047221 */ /* 0x101fe20000000000 */
[--C-:B------:R-:W-:Y:S01]  /*47a0*/  FADD R5, R5, -R32.reuse ;  /* 0x8000002005057221 */ /* 0x100fe20000000000 */
[----:B------:R-:W-:Y:S01]  /*47b0*/  FSETP.NEU.AND P5, PT, R32, -INF , PT ;  /* 0xff8000002000780b */ /* 0x000fe20003fad000 */
[--C-:B------:R-:W-:Y:S01]  /*47c0*/  FADD R7, R7, -R32.reuse ;  /* 0x8000002007077221 */ /* 0x100fe20000000000 */
[----:B------:R-:W-:Y:S01]  /*47d0*/  FMUL R4, R4, 1.4426950216293334961 ;  /* 0x3fb8aa3b04047820 */ /* 0x000fe20000400000 */
[----:B------:R-:W-:Y:S01]  /*47e0*/  FMUL R5, R5, 1.4426950216293334961 ;  /* 0x3fb8aa3b05057820 */ /* 0x000fe20000400000 */
[--C-:B------:R-:W-:Y:S01]  /*47f0*/  FADD R6, R6, -R32.reuse ;  /* 0x8000002006067221 */ /* 0x100fe20000000000 */
[----:B------:R-:W-:Y:S01]  /*4800*/  FMUL R7, R7, 1.4426950216293334961 ;  /* 0x3fb8aa3b07077820 */ /* 0x000fe20000400000 */
[--C-:B------:R-:W-:Y:S01]  /*4810*/  FADD R45, R45, -R32.reuse ;  /* 0x800000202d2d7221 */ /* 0x100fe20000000000 */
[----:B------:R-:W-:Y:S01]  /*4820*/  FSEL R35, R4, RZ, P5 ;  /* 0x000000ff04237208 */ /* 0x000fe20002800000 */
[----:B------:R-:W-:Y:S01]  /*4830*/  FMUL R36, R6, 1.4426950216293334961 ;  /* 0x3fb8aa3b06247820 */ /* 0x000fe20000400000 */
[----:B------:R-:W-:Y:S01]  /*4840*/  FSEL R5, R5, RZ, P5 ;  /* 0x000000ff05057208 */ /* 0x000fe20002800000 */
[--C-:B------:R-:W-:Y:S01]  /*4850*/  FADD R42, R42, -R32.reuse ;  /* 0x800000202a2a7221 */ /* 0x100fe20000000000 */
[----:B------:R-:W-:Y:S01]  /*4860*/  FSETP.GEU.AND P6, PT, R35, -126, PT ;  /* 0xc2fc00002300780b */ /* 0x000fe20003fce000 */
[--C-:B------:R-:W-:Y:S01]  /*4870*/  FADD R4, R49, -R32.reuse ;  /* 0x8000002031047221 */ /* 0x100fe20000000000 */
[----:B------:R-:W-:Y:S01]  /*4880*/  FSETP.GEU.AND P2, PT, R5, -126, PT ;  /* 0xc2fc00000500780b */ /* 0x000fe20003f4e000 */
[----:B------:R-:W-:Y:S01]  /*4890*/  FADD R43, R43, -R32 ;  /* 0x800000202b2b7221 */ /* 0x000fe20000000000 */
[----:B------:R-:W-:Y:S01]  /*48a0*/  FSEL R7, R7, RZ, P5 ;  /* 0x000000ff07077208 */ /* 0x000fe20002800000 */
[----:B------:R-:W-:Y:S01]  /*48b0*/  FMUL R45, R45, 1.4426950216293334961 ;  /* 0x3fb8aa3b2d2d7820 */ /* 0x000fe20000400000 */
[----:B------:R-:W-:Y:S01]  /*48c0*/  FSEL R36, R36, RZ, P5 ;  /* 0x000000ff24247208 */ /* 0x000fe20002800000 */
[----:B------:R-:W-:Y:S01]  /*48d0*/  FMUL R42, R42, 1.4426950216293334961 ;  /* 0x3fb8aa3b2a2a7820 */ /* 0x000fe20000400000 */
[----:B------:R-:W-:Y:S01]  /*48e0*/  FSETP.GEU.AND P3, PT, R7, -126, PT ;  /* 0xc2fc00000700780b */ /* 0x000fe20003f6e000 */
[----:B------:R-:W-:Y:S01]  /*48f0*/  FMUL R4, R4, 1.4426950216293334961 ;  /* 0x3fb8aa3b04047820 */ /* 0x000fe20000400000 */
[----:B------:R-:W-:Y:S01]  /*4900*/  FMUL R43, R43, 1.4426950216293334961 ;  /* 0x3fb8aa3b2b2b7820 */ /* 0x000fe20000400000 */
[----:B------:R-:W-:-:S02]  /*4910*/  FSETP.GEU.AND P4, PT, R36, -126, PT ;  /* 0xc2fc00002400780b */ /* 0x000fc40003f8e000 */
[----:B------:R-:W-:Y:S01]  /*4920*/  @!P6 FMUL R35, R35, 0.5 ;  /* 0x3f0000002323e820 */ /* 0x000fe20000400000 */
[----:B------:R-:W-:Y:S01]  /*4930*/  FSEL R45, R45, RZ, P5 ;  /* 0x000000ff2d2d7208 */ /* 0x000fe20002800000 */
[----:B------:R-:W-:Y:S01]  /*4940*/  @!P2 FMUL R5, R5, 0.5 ;  /* 0x3f0000000505a820 */ /* 0x000fe20000400000 */
[----:B------:R-:W-:Y:S01]  /*4950*/  FSEL R42, R42, RZ, P5 ;  /* 0x000000ff2a2a7208 */ /* 0x000fe20002800000 */
[----:B------:R-:W0:Y:S01]  /*4960*/  MUFU.EX2 R6, R35 ;  /* 0x0000002300067308 */ /* 0x000e220000000800 */
[----:B------:R-:W-:Y:S02]  /*4970*/  FSEL R4, R4, RZ, P5 ;  /* 0x000000ff04047208 */ /* 0x000fe40002800000 */
[----:B------:R-:W-:Y:S01]  /*4980*/  FSEL R43, R43, RZ, P5 ;  /* 0x000000ff2b2b7208 */ /* 0x000fe20002800000 */
[----:B------:R-:W-:Y:S01]  /*4990*/  @!P3 FMUL R7, R7, 0.5 ;  /* 0x3f0000000707b820 */ /* 0x000fe20000400000 */
[----:B------:R-:W-:Y:S01]  /*49a0*/  BAR.SYNC.DEFER_BLOCKING 0x0 ;  /* 0x0000000000007b1d */ /* 0x000fe20000010000 */
[----:B------:R-:W-:Y:S01]  /*49b0*/  FSETP.GEU.AND P5, PT, R45, -126, PT ;  /* 0xc2fc00002d00780b */ /* 0x000fe20003fae000 */
[----:B------:R-:W-:-:S04]  /*49c0*/  @!P4 FMUL R36, R36, 0.5 ;  /* 0x3f0000002424c820 */ /* 0x000fc80000400000 */
[----:B------:R-:W1:Y:S01]  /*49d0*/  MUFU.EX2 R5, R5 ;  /* 0x0000000500057308 */ /* 0x000e620000000800 */
[----:B0-----:R-:W-:Y:S01]  /*49e0*/  @!P6 FMUL R6, R6, R6 ;  /* 0x000000060606e220 */ /* 0x001fe20000400000 */
[----:B------:R-:W-:-:S06]  /*49f0*/  FSETP.GEU.AND P6, PT, R42, -126, PT ;  /* 0xc2fc00002a00780b */ /* 0x000fcc0003fce000 */
[----:B------:R-:W0:Y:S01]  /*4a00*/  MUFU.EX2 R35, R7 ;  /* 0x0000000700237308 */ /* 0x000e220000000800 */
[----:B------:R-:W-:Y:S01]  /*4a10*/  @!P5 FMUL R45, R45, 0.5 ;  /* 0x3f0000002d2dd820 */ /* 0x000fe20000400000 */
[----:B------:R-:W-:Y:S01]  /*4a20*/  FMUL R31, R31, R6 ;  /* 0x000000061f1f7220 */ /* 0x000fe20000400000 */
[----:B-1----:R-:W-:Y:S01]  /*4a30*/  @!P2 FMUL R5, R5, R5 ;  /* 0x000000050505a220 */ /* 0x002fe20000400000 */
[----:B------:R-:W-:-:S04]  /*4a40*/  FSETP.GEU.AND P2, PT, R4, -126, PT ;  /* 0xc2fc00000400780b */ /* 0x000fc80003f4e000 */
[----:B------:R-:W1:Y:S01]  /*4a50*/  MUFU.EX2 R36, R36 ;  /* 0x0000002400247308 */ /* 0x000e620000000800 */
[----:B------:R-:W-:Y:S01]  /*4a60*/  @!P6 FMUL R42, R42, 0.5 ;  /* 0x3f0000002a2ae820 */ /* 0x000fe20000400000 */
[----:B------:R-:W-:Y:S01]  /*4a70*/  FFMA R31, R30, R5, R31 ;  /* 0x000000051e1f7223 */ /* 0x000fe2000000001f */
[----:B0-----:R-:W-:Y:S01]  /*4a80*/  @!P3 FMUL R35, R35, R35 ;  /* 0x000000232323b220 */ /* 0x001fe20000400000 */
[----:B------:R-:W-:-:S04]  /*4a90*/  FSETP.GEU.AND P3, PT, R43, -126, PT ;  /* 0xc2fc00002b00780b */ /* 0x000fc80003f6e000 */
[----:B------:R-:W0:Y:S01]  /*4aa0*/  MUFU.EX2 R45, R45 ;  /* 0x0000002d002d7308 */ /* 0x000e220000000800 */
[----:B------:R-:W-:Y:S01]  /*4ab0*/  FFMA R28, R28, R35, R31 ;  /* 0x000000231c1c7223 */ /* 0x000fe2000000001f */
[----:B------:R-:W-:-:S06]  /*4ac0*/  @!P2 FMUL R4, R4, 0.5 ;  /* 0x3f0000000404a820 */ /* 0x000fcc0000400000 */
[----:B------:R-:W2:Y:S01]  /*4ad0*/  MUFU.EX2 R42, R42 ;  /* 0x0000002a002a7308 */ /* 0x000ea20000000800 */
[----:B-1----:R-:W-:Y:S01]  /*4ae0*/  @!P4 FMUL R36, R36, R36 ;  /* 0x000000242424c220 */ /* 0x002fe20000400000 */
[----:B------:R-:W-:-:S03]  /*4af0*/  @!P3 FMUL R43, R43, 0.5 ;  /* 0x3f0000002b2bb820 */ /* 0x000fc60000400000 */
[----:B------:R-:W-:-:S03]  /*4b00*/  FFMA R29, R29, R36, R28 ;  /* 0x000000241d1d7223 */ /* 0x000fc6000000001c */
[----:B------:R-:W1:Y:S01]  /*4b10*/  MUFU.EX2 R7, R4 ;  /* 0x0000000400077308 */ /* 0x000e620000000800 */
[----:B0-----:R-:W-:-:S04]  /*4b20*/  @!P5 FMUL R45, R45, R45 ;  /* 0x0000002d2d2dd220 */ /* 0x001fc80000400000 */
[----:B------:R-:W-:-:S03]  /*4b30*/  FFMA R26, R26, R45, R29 ;  /* 0x0000002d1a1a7223 */ /* 0x000fc6000000001d */
[----:B------:R-:W0:Y:S01]  /*4b40*/  MUFU.EX2 R6, R43 ;  /* 0x0000002b00067308 */ /* 0x000e220000000800 */
[----:B--2---:R-:W-:-:S04]  /*4b50*/  @!P6 FMUL R42, R42, R42 ;  /* 0x0000002a2a2ae220 */ /* 0x004fc80000400000 */
[----:B------:R-:W-:Y:S01]  /*4b60*/  FFMA R27, R27, R42, R26 ;  /* 0x0000002a1b1b7223 */ /* 0x000fe2000000001a */
[----:B------:R-:W-:Y:S01]  /*4b70*/  IMAD.MOV.U32 R26, RZ, RZ, -0x40 ;  /* 0xffffffc0ff1a7424 */ /* 0x000fe200078e00ff */
[----:B-1----:R-:W-:-:S04]  /*4b80*/  @!P2 FMUL R7, R7, R7 ;  /* 0x000000070707a220 */ /* 0x002fc80000400000 */
[----:B------:R-:W-:Y:S01]  /*4b90*/  FFMA R24, R24, R7, R27 ;  /* 0x0000000718187223 */ /* 0x000fe2000000001b */
[----:B0-----:R-:W-:-:S04]  /*4ba0*/  @!P3 FMUL R6, R6, R6 ;  /* 0x000000060606b220 */ /* 0x001fc80000400000 */
[----:B------:R-:W-:-:S05]  /*4bb0*/  FFMA R24, R25, R6, R24 ;  /* 0x0000000619187223 */ /* 0x000fca0000000018 */
[----:B------:R-:W-:Y:S04]  /*4bc0*/  STS [R33], R24 ;  /* 0x0000001821007388 */ /* 0x000fe80000000800 */
[----:B------:R-:W-:Y:S06]  /*4bd0*/  BAR.SYNC.DEFER_BLOCKING 0x0 ;  /* 0x0000000000007b1d */ /* 0x000fec0000010000 */
[----:B------:R-:W0:Y:S04]  /*4be0*/  @!P1 LDS R25, [R39.X4] ;  /* 0x0000000027199984 */ /* 0x000e280000004800 */
[----:B0-----:R-:W0:Y:S02]  /*4bf0*/  SHFL.BFLY PT, R4, R25, 0x4, 0x1f ;  /* 0x0c801f0019047f89 */ /* 0x001e2400000e0000 */
[----:B0-----:R-:W-:-:S05]  /*4c00*/  FADD R4, R25, R4 ;  /* 0x0000000419047221 */ /* 0x001fca0000000000 */
[----:B------:R-:W0:Y:S02]  /*4c10*/  SHFL.BFLY PT, R5, R4, 0x2, 0x1f ;  /* 0x0c401f0004057f89 */ /* 0x000e2400000e0000 */
[----:B0-----:R-:W-:-:S05]  /*4c20*/  FADD R5, R4, R5 ;  /* 0x0000000504057221 */ /* 0x001fca0000000000 */
[----:B------:R-:W0:Y:S02]  /*4c30*/  SHFL.BFLY PT, R6, R5, 0x1, 0x1f ;  /* 0x0c201f0005067f89 */ /* 0x000e2400000e0000 */
[----:B0-----:R-:W-:-:S05]  /*4c40*/  FADD R6, R5, R6 ;  /* 0x0000000605067221 */ /* 0x001fca0000000000 */
[----:B------:R0:W-:Y:S04]  /*4c50*/  @P0 STS [R39.X4], R6 ;  /* 0x0000000627000388 */ /* 0x0001e80000004800 */
[----:B------:R-:W-:Y:S06]  /*4c60*/  BAR.SYNC.DEFER_BLOCKING 0x0 ;  /* 0x0000000000007b1d */ /* 0x000fec0000010000 */
[----:B------:R0:W1:Y:S02]  /*4c70*/  LDS R24, [R34] ;  /* 0x0000000022187984 */ /* 0x0000640000000800 */
.L_x_5:
[----:B------:R-:W-:-:S05]  /*4c80*/  IADD3 R25, R26, 0x40, RZ ;  /* 0x000000401a197810 */ /* 0x000fca0007ffe0ff */
[--C-:B0-----:R-:W-:Y:S02]  /*4c90*/  IMAD.IADD R4, R14, 0x1, R25.reuse ;  /* 0x000000010e047824 */ /* 0x101fe400078e0219 */
[----:B------:R-:W-:Y:S02]  /*4ca0*/  IMAD.IADD R85, R23, 0x1, R25 ;  /* 0x0000000117557824 */ /* 0x000fe400078e0219 */
[C---:B0-----:R-:W-:Y:S01]  /*4cb0*/  IMAD.IADD R6, R4.reuse, 0x1, -R16 ;  /* 0x0000000104067824 */ /* 0x041fe200078e0a10 */
[----:B------:R-:W-:Y:S01]  /*4cc0*/  IADD3 R52, -R17, R4, RZ ;  /* 0x0000000411347210 */ /* 0x000fe20007ffe1ff */
[C---:B------:R-:W-:Y:S02]  /*4cd0*/  IMAD.IADD R5, R4.reuse, 0x1, -R19 ;  /* 0x0000000104057824 */ /* 0x040fe400078e0a13 */
[C---:B------:R-:W-:Y:S01]  /*4ce0*/  IMAD.IADD R59, R4.reuse, 0x1, -R18 ;  /* 0x00000001043b7824 */ /* 0x040fe200078e0a12 */
[----:B------:R-:W-:Y:S01]  /*4cf0*/  IABS R36, R6 ;  /* 0x0000000600247213 */ /* 0x000fe20000000000 */
[C---:B------:R-:W-:Y:S01]  /*4d00*/  IMAD.IADD R56, R4.reuse, 0x1, -R12 ;  /* 0x0000000104387824 */ /* 0x040fe200078e0a0c */
[----:B------:R-:W-:Y:S01]  /*4d10*/  IABS R33, R5 ;  /* 0x0000000500217213 */ /* 0x000fe20000000000 */
[C---:B------:R-:W-:Y:S01]  /*4d20*/  IMAD.IADD R58, R4.reuse, 0x1, -R10 ;  /* 0x00000001043a7824 */ /* 0x040fe200078e0a0a */
[----:B------:R-:W-:Y:S01]  /*4d30*/  I2FP.F32.S32 R34, R36 ;  /* 0x0000002400227245 */ /* 0x000fe20000201400 */
[C---:B------:R-:W-:Y:S01]  /*4d40*/  IMAD.IADD R57, R4.reuse, 0x1, -R13 ;  /* 0x0000000104397824 */ /* 0x040fe200078e0a0d */
[----:B------:R-:W-:Y:S01]  /*4d50*/  I2FP.F32.S32 R35, R33 ;  /* 0x0000002100237245 */ /* 0x000fe20000201400 */
[----:B------:R-:W-:Y:S01]  /*4d60*/  IMAD.IADD R4, R4, 0x1, -R11 ;  /* 0x0000000104047824 */ /* 0x000fe200078e0a0b */
[----:B------:R-:W-:Y:S01]  /*4d70*/  ISETP.GT.AND P1, PT, R6, RZ, PT ;  /* 0x000000ff0600720c */ /* 0x000fe20003f24270 */
[----:B------:R-:W-:Y:S01]  /*4d80*/  FMUL R34, R34, 0.125 ;  /* 0x3e00000022227820 */ /* 0x000fe20000400000 */
[----:B------:R-:W-:Y:S01]  /*4d90*/  IABS R6, R59 ;  /* 0x0000003b00067213 */ /* 0x000fe20000000000 */
[----:B------:R-:W-:Y:S01]  /*4da0*/  FMUL R35, R35, 0.125 ;  /* 0x3e00000023237820 */ /* 0x000fe20000400000 */
[----:B------:R-:W-:Y:S01]  /*4db0*/  IABS R39, R56 ;  /* 0x0000003800277213 */ /* 0x000fe20000000000 */
[--C-:B------:R-:W-:Y:S01]  /*4dc0*/  IMAD.IADD R86, R22, 0x1, R25.reuse ;  /* 0x0000000116567824 */ /* 0x100fe200078e0219 */
[----:B------:R-:W-:Y:S01]  /*4dd0*/  FSETP.GEU.AND P0, PT, R34, 1.175494350822287508e-38, PT ;  /* 0x008000002200780b */ /* 0x000fe20003f0e000 */
[--C-:B------:R-:W-:Y:S01]  /*4de0*/  IMAD.IADD R87, R21, 0x1, R25.reuse ;  /* 0x0000000115577824 */ /* 0x100fe200078e0219 */
[----:B------:R-:W-:Y:S01]  /*4df0*/  I2FP.F32.S32 R31, R6 ;  /* 0x00000006001f7245 */ /* 0x000fe20000201400 */
[----:B------:R-:W-:Y:S01]  /*4e00*/  IMAD.IADD R89, R20, 0x1, R25 ;  /* 0x0000000114597824 */ /* 0x000fe200078e0219 */
[----:B------:R-:W-:-:S02]  /*4e10*/  IABS R42, R58 ;  /* 0x0000003a002a7213 */ /* 0x000fc40000000000 */
[----:B------:R-:W-:Y:S01]  /*4e20*/  FSETP.GEU.AND P6, PT, R35, 1.175494350822287508e-38, PT ;  /* 0x008000002300780b */ /* 0x000fe20003fce000 */
[----:B------:R-:W-:Y:S01]  /*4e30*/  FMUL R31, R31, 0.125 ;  /* 0x3e0000001f1f7820 */ /* 0x000fe20000400000 */
[----:B------:R-:W-:Y:S02]  /*4e40*/  I2FP.F32.S32 R30, R39 ;  /* 0x00000027001e7245 */ /* 0x000fe40000201400 */
[----:B------:R-:W-:Y:S02]  /*4e50*/  I2FP.F32.S32 R27, R42 ;  /* 0x0000002a001b7245 */ /* 0x000fe40000201400 */
[----:B------:R-:W-:Y:S01]  /*4e60*/  FSETP.GEU.AND P3, PT, R31, 1.175494350822287508e-38, PT ;  /* 0x008000001f00780b */ /* 0x000fe20003f6e000 */
[----:B------:R-:W-:Y:S01]  /*4e70*/  FMUL R30, R30, 0.125 ;  /* 0x3e0000001e1e7820 */ /* 0x000fe20000400000 */
[----:B------:R-:W-:Y:S01]  /*4e80*/  IABS R46, R57 ;  /* 0x00000039002e7213 */ /* 0x000fe20000000000 */
[----:B------:R-:W-:Y:S01]  /*4e90*/  FMUL R27, R27, 0.125 ;  /* 0x3e0000001b1b7820 */ /* 0x000fe20000400000 */
[----:B------:R-:W-:Y:S01]  /*4ea0*/  @!P0 FMUL R34, R34, 8388608 ;  /* 0x4b00000022228820 */ /* 0x000fe20000400000 */
[----:B------:R-:W-:-:S02]  /*4eb0*/  ISETP.GT.AND P2, PT, R5, RZ, PT ;  /* 0x000000ff0500720c */ /* 0x000fc40003f44270 */
[----:B------:R-:W-:Y:S01]  /*4ec0*/  FSETP.GEU.AND P4, PT, R30, 1.175494350822287508e-38, PT ;  /* 0x008000001e00780b */ /* 0x000fe20003f8e000 */
[----:B------:R-:W-:Y:S01]  /*4ed0*/  @!P6 FMUL R35, R35, 8388608 ;  /* 0x4b0000002323e820 */ /* 0x000fe20000400000 */
[----:B------:R-:W-:Y:S02]  /*4ee0*/  I2FP.F32.S32 R7, R46 ;  /* 0x0000002e00077245 */ /* 0x000fe40000201400 */
[----:B------:R-:W-:Y:S02]  /*4ef0*/  FSETP.GEU.AND P5, PT, R27, 1.175494350822287508e-38, PT ;  /* 0x008000001b00780b */ /* 0x000fe40003fae000 */
[----:B------:R-:W-:Y:S01]  /*4f00*/  IADD3 R37, R34, -0x3f2aaaab, RZ ;  /* 0xc0d5555522257810 */ /* 0x000fe20007ffe0ff */
[----:B------:R-:W-:Y:S01]  /*4f10*/  FMUL R7, R7, 0.125 ;  /* 0x3e00000007077820 */ /* 0x000fe20000400000 */
[----:B------:R-:W-:Y:S01]  /*4f20*/  IADD3 R5, R35, -0x3f2aaaab, RZ ;  /* 0xc0d5555523057810 */ /* 0x000fe20007ffe0ff */
[----:B------:R-:W-:Y:S01]  /*4f30*/  @!P3 FMUL R31, R31, 8388608 ;  /* 0x4b0000001f1fb820 */ /* 0x000fe20000400000 */
[----:B------:R-:W-:-:S02]  /*4f40*/  LOP3.LUT R47, R37, 0xff800000, RZ, 0xc0, !PT ;  /* 0xff800000252f7812 */ /* 0x000fc400078ec0ff */
[----:B------:R-:W-:Y:S01]  /*4f50*/  FSEL R44, RZ, -23, P6 ;  /* 0xc1b80000ff2c7808 */ /* 0x000fe20003000000 */
[----:B------:R-:W-:Y:S01]  /*4f60*/  @!P4 FMUL R30, R30, 8388608 ;  /* 0x4b0000001e1ec820 */ /* 0x000fe20000400000 */
[----:B------:R-:W-:Y:S02]  /*4f70*/  LOP3.LUT R38, R5, 0xff800000, RZ, 0xc0, !PT ;  /* 0xff80000005267812 */ /* 0x000fe400078ec0ff */
[----:B------:R-:W-:Y:S01]  /*4f80*/  FSETP.GEU.AND P6, PT, R7, 1.175494350822287508e-38, PT ;  /* 0x008000000700780b */ /* 0x000fe20003fce000 */
[----:B------:R-:W-:Y:S01]  /*4f90*/  @!P5 FMUL R27, R27, 8388608 ;  /* 0x4b0000001b1bd820 */ /* 0x000fe20000400000 */
[----:B------:R-:W-:Y:S01]  /*4fa0*/  FSEL R43, RZ, -23, P0 ;  /* 0xc1b80000ff2b7808 */ /* 0x000fe20000000000 */
[----:B------:R-:W-:Y:S01]  /*4fb0*/  IMAD.IADD R45, R35, 0x1, -R38 ;  /* 0x00000001232d7824 */ /* 0x000fe200078e0a26 */
[----:B------:R-:W-:Y:S01]  /*4fc0*/  I2FP.F32.S32 R40, R47 ;  /* 0x0000002f00287245 */ /* 0x000fe20000201400 */
[----:B------:R-:W-:Y:S01]  /*4fd0*/  IMAD.IADD R47, R34, 0x1, -R47 ;  /* 0x00000001222f7824 */ /* 0x000fe200078e0a2f */
[----:B------:R-:W-:-:S02]  /*4fe0*/  IADD3 R28, R31, -0x3f2aaaab, RZ ;  /* 0xc0d555551f1c7810 */ /* 0x000fc40007ffe0ff */
[----:B------:R-:W-:Y:S01]  /*4ff0*/  I2FP.F32.S32 R5, R38 ;  /* 0x0000002600057245 */ /* 0x000fe20000201400 */
[----:B------:R-:W-:Y:S01]  /*5000*/  FFMA.FTZ R43, R40, 1.1920928955078125e-07, R43 ;  /* 0x34000000282b7823 */ /* 0x000fe2000001002b */
[----:B------:R-:W-:Y:S01]  /*5010*/  IABS R49, R52 ;  /* 0x0000003400317213 */ /* 0x000fe20000000000 */
[----:B------:R-:W-:Y:S01]  /*5020*/  FADD R64, R47, -1 ;  /* 0xbf8000002f407421 */ /* 0x000fe20000000000 */
[----:B------:R-:W-:Y:S01]  /*5030*/  IADD3 R40, R30, -0x3f2aaaab, RZ ;  /* 0xc0d555551e287810 */ /* 0x000fe20007ffe0ff */
[----:B------:R-:W-:Y:S01]  /*5040*/  FFMA.FTZ R44, R5, 1.1920928955078125e-07, R44 ;  /* 0x34000000052c7823 */ /* 0x000fe2000001002c */
[----:B------:R-:W-:Y:S01]  /*5050*/  LOP3.LUT R54, R28, 0xff800000, RZ, 0xc0, !PT ;  /* 0xff8000001c367812 */ /* 0x000fe200078ec0ff */
[----:B------:R-:W-:Y:S01]  /*5060*/  @!P6 FMUL R7, R7, 8388608 ;  /* 0x4b0000000707e820 */ /* 0x000fe20000400000 */
[----:B------:R-:W-:Y:S02]  /*5070*/  IABS R53, R4 ;  /* 0x0000000400357213 */ /* 0x000fe40000000000 */
[----:B------:R-:W-:-:S02]  /*5080*/  I2FP.F32.S32 R29, R49 ;  /* 0x00000031001d7245 */ /* 0x000fc40000201400 */
[----:B------:R-:W-:Y:S02]  /*5090*/  IADD3 R5, R27, -0x3f2aaaab, RZ ;  /* 0xc0d555551b057810 */ /* 0x000fe40007ffe0ff */
[----:B------:R-:W-:Y:S01]  /*50a0*/  LOP3.LUT R67, R40, 0xff800000, RZ, 0xc0, !PT ;  /* 0xff80000028437812 */ /* 0x000fe200078ec0ff */
[----:B------:R-:W-:Y:S01]  /*50b0*/  FMUL R29, R29, 0.125 ;  /* 0x3e0000001d1d7820 */ /* 0x000fe20000400000 */
[----:B------:R-:W-:Y:S02]  /*50c0*/  FSEL R41, RZ, -23, P3 ;  /* 0xc1b80000ff297808 */ /* 0x000fe40001800000 */
[----:B------:R-:W-:Y:S01]  /*50d0*/  I2FP.F32.S32 R28, R54 ;  /* 0x00000036001c7245 */ /* 0x000fe20000201400 */
[----:B------:R-:W-:Y:S01]  /*50e0*/  IMAD.IADD R54, R31, 0x1, -R54 ;  /* 0x000000011f367824 */ /* 0x000fe200078e0a36 */
[----:B------:R-:W-:Y:S02]  /*50f0*/  I2FP.F32.S32 R37, R53 ;  /* 0x0000003500257245 */ /* 0x000fe40000201400 */
[----:B------:R-:W-:Y:S01]  /*5100*/  LOP3.LUT R48, R5, 0xff800000, RZ, 0xc0, !PT ;  /* 0xff80000005307812 */ /* 0x000fe200078ec0ff */
[----:B------:R-:W-:Y:S01]  /*5110*/  FFMA.FTZ R41, R28, 1.1920928955078125e-07, R41 ;  /* 0x340000001c297823 */ /* 0x000fe20000010029 */
[----:B------:R-:W-:Y:S01]  /*5120*/  FSEL R50, RZ, -23, P4 ;  /* 0xc1b80000ff327808 */ /* 0x000fe20002000000 */
[----:B------:R-:W-:Y:S01]  /*5130*/  FMUL R28, R37, 0.125 ;  /* 0x3e000000251c7820 */ /* 0x000fe20000400000 */
[----:B------:R-:W-:Y:S01]  /*5140*/  I2FP.F32.S32 R5, R67 ;  /* 0x0000004300057245 */ /* 0x000fe20000201400 */
[----:B------:R-:W-:Y:S01]  /*5150*/  FADD R54, R54, -1 ;  /* 0xbf80000036367421 */ /* 0x000fe20000000000 */
[----:B------:R-:W-:Y:S01]  /*5160*/  IADD3 R37, R7, -0x3f2aaaab, RZ ;  /* 0xc0d5555507257810 */ /* 0x000fe20007ffe0ff */
[----:B------:R-:W-:Y:S01]  /*5170*/  IMAD.IADD R67, R30, 0x1, -R67 ;  /* 0x000000011e437824 */ /* 0x000fe200078e0a43 */
[----:B------:R-:W-:Y:S01]  /*5180*/  FSETP.GEU.AND P0, PT, R29, 1.175494350822287508e-38, PT ;  /* 0x008000001d00780b */ /* 0x000fe20003f0e000 */
[----:B------:R-:W-:Y:S01]  /*5190*/  FFMA.FTZ R38, R5, 1.1920928955078125e-07, R50 ;  /* 0x3400000005267823 */ /* 0x000fe20000010032 */
[----:B------:R-:W-:Y:S01]  /*51a0*/  IMAD.MOV.U32 R5, RZ, RZ, 0x3e055027 ;  /* 0x3e055027ff057424 */ /* 0x000fe200078e00ff */
[----:B------:R-:W-:Y:S01]  /*51b0*/  FADD R50, R45, -1 ;  /* 0xbf8000002d327421 */ /* 0x000fe20000000000 */
[----:B------:R-:W-:-:S02]  /*51c0*/  LOP3.LUT R66, R37, 0xff800000, RZ, 0xc0, !PT ;  /* 0xff80000025427812 */ /* 0x000fc400078ec0ff */
[----:B------:R-:W-:Y:S01]  /*51d0*/  FSEL R40, RZ, -23, P5 ;  /* 0xc1b80000ff287808 */ /* 0x000fe20002800000 */
[C---:B------:R-:W-:Y:S01]  /*51e0*/  FFMA.FTZ R45, R50.reuse, -R5, 0.14084610342979431152 ;  /* 0x3e1039f6322d7423 */ /* 0x040fe20000010805 */
[----:B------:R-:W-:Y:S01]  /*51f0*/  I2FP.F32.S32 R37, R48 ;  /* 0x0000003000257245 */ /* 0x000fe20000201400 */
[----:B------:R-:W-:Y:S01]  /*5200*/  IMAD.IADD R48, R27, 0x1, -R48 ;  /* 0x000000011b307824 */ /* 0x000fe200078e0a30 */
[----:B------:R-:W-:Y:S01]  /*5210*/  FSEL R51, RZ, -23, P6 ;  /* 0xc1b80000ff337808 */ /* 0x000fe20003000000 */
[----:B------:R-:W-:Y:S01]  /*5220*/  FFMA.FTZ R45, R50, R45, -0.12148627638816833496 ;  /* 0xbdf8cdcc322d7423 */ /* 0x000fe2000001002d */
[----:B------:R-:W-:Y:S01]  /*5230*/  I2FP.F32.S32 R60, R66 ;  /* 0x00000042003c7245 */ /* 0x000fe20000201400 */
[----:B------:R-:W-:Y:S01]  /*5240*/  FFMA.FTZ R40, R37, 1.1920928955078125e-07, R40 ;  /* 0x3400000025287823 */ /* 0x000fe20000010028 */
[----:B------:R-:W-:Y:S01]  /*5250*/  FSETP.GEU.AND P3, PT, R28, 1.175494350822287508e-38, PT ;  /* 0x008000001c00780b */ /* 0x000fe20003f6e000 */
[----:B------:R-:W-:Y:S01]  /*5260*/  @!P0 FMUL R29, R29, 8388608 ;  /* 0x4b0000001d1d8820 */ /* 0x000fe20000400000 */
[----:B------:R-:W-:Y:S01]  /*5270*/  FFMA.FTZ R45, R50, R45, 0.13980610668659210205 ;  /* 0x3e0f2955322d7423 */ /* 0x000fe2000001002d */
[----:B------:R-:W-:Y:S01]  /*5280*/  FFMA.FTZ R37, R60, 1.1920928955078125e-07, R51 ;  /* 0x340000003c257823 */ /* 0x000fe20000010033 */
[----:B------:R-:W-:Y:S01]  /*5290*/  FFMA.FTZ R51, R64, -R5, 0.14084610342979431152 ;  /* 0x3e1039f640337423 */ /* 0x000fe20000010805 */
[----:B------:R-:W-:Y:S01]  /*52a0*/  FSEL R55, RZ, -23, P0 ;  /* 0xc1b80000ff377808 */ /* 0x000fe20000000000 */
[----:B------:R-:W-:Y:S01]  /*52b0*/  FFMA.FTZ R45, R50, R45, -0.16684235632419586182 ;  /* 0xbe2ad8b9322d7423 */ /* 0x000fe2000001002d */
[----:B------:R-:W-:Y:S01]  /*52c0*/  IADD3 R47, R29, -0x3f2aaaab, RZ ;  /* 0xc0d555551d2f7810 */ /* 0x000fe20007ffe0ff */
[----:B------:R-:W-:Y:S01]  /*52d0*/  FFMA.FTZ R61, R64, R51, -0.12148627638816833496 ;  /* 0xbdf8cdcc403d7423 */ /* 0x000fe20000010033 */
[----:B------:R-:W-:Y:S01]  /*52e0*/  FADD R48, R48, -1 ;  /* 0xbf80000030307421 */ /* 0x000fe20000000000 */
[----:B------:R-:W-:Y:S01]  /*52f0*/  FFMA.FTZ R45, R50, R45, 0.20012299716472625732 ;  /* 0x3e4ced0b322d7423 */ /* 0x000fe2000001002d */
[----:B------:R-:W-:Y:S01]  /*5300*/  LOP3.LUT R60, R47, 0xff800000, RZ, 0xc0, !PT ;  /* 0xff8000002f3c7812 */ /* 0x000fe200078ec0ff */
[----:B------:R-:W-:Y:S01]  /*5310*/  FFMA.FTZ R61, R64, R61, 0.13980610668659210205 ;  /* 0x3e0f2955403d7423 */ /* 0x000fe2000001003d */
[----:B------:R-:W-:Y:S01]  /*5320*/  @!P3 FMUL R28, R28, 8388608 ;  /* 0x4b0000001c1cb820 */ /* 0x000fe20000400000 */
[----:B------:R-:W-:Y:S01]  /*5330*/  FFMA.FTZ R47, R54, -R5, 0.14084610342979431152 ;  /* 0x3e1039f6362f7423 */ /* 0x000fe20000010805 */
[----:B------:R-:W-:Y:S01]  /*5340*/  FFMA.FTZ R45, R50, R45, -0.24999669194221496582 ;  /* 0xbe7fff22322d7423 */ /* 0x000fe2000001002d */
[----:B------:R-:W-:Y:S01]  /*5350*/  FFMA.FTZ R61, R64, R61, -0.16684235632419586182 ;  /* 0xbe2ad8b9403d7423 */ /* 0x000fe2000001003d */
[----:B------:R-:W-:Y:S01]  /*5360*/  IMAD.IADD R66, R7, 0x1, -R66 ;  /* 0x0000000107427824 */ /* 0x000fe200078e0a42 */
[----:B------:R-:W-:Y:S01]  /*5370*/  IADD3 R62, R28, -0x3f2aaaab, RZ ;  /* 0xc0d555551c3e7810 */ /* 0x000fe20007ffe0ff */
[----:B------:R-:W-:Y:S01]  /*5380*/  FFMA.FTZ R47, R54, R47, -0.12148627638816833496 ;  /* 0xbdf8cdcc362f7423 */ /* 0x000fe2000001002f */
[----:B------:R-:W-:Y:S01]  /*5390*/  FFMA.FTZ R45, R50, R45, 0.33333182334899902344 ;  /* 0x3eaaaa78322d7423 */ /* 0x000fe2000001002d */
[----:B------:R-:W-:Y:S01]  /*53a0*/  FFMA.FTZ R63, R64, R61, 0.20012299716472625732 ;  /* 0x3e4ced0b403f7423 */ /* 0x000fe2000001003d */
[----:B------:R-:W-:Y:S01]  /*53b0*/  LOP3.LUT R51, R62, 0xff800000, RZ, 0xc0, !PT ;  /* 0xff8000003e337812 */ /* 0x000fe200078ec0ff */
[----:B------:R-:W-:Y:S01]  /*53c0*/  FFMA.FTZ R47, R54, R47, 0.13980610668659210205 ;  /* 0x3e0f2955362f7423 */ /* 0x000fe2000001002f */
[----:B------:R-:W-:Y:S01]  /*53d0*/  I2FP.F32.S32 R62, R60 ;  /* 0x0000003c003e7245 */ /* 0x000fe20000201400 */
[----:B------:R-:W-:Y:S01]  /*53e0*/  FFMA.FTZ R45, R50, R45, -0.5 ;  /* 0xbf000000322d7423 */ /* 0x000fe2000001002d */
[----:B------:R-:W-:Y:S01]  /*53f0*/  FFMA.FTZ R65, R64, R63, -0.24999669194221496582 ;  /* 0xbe7fff2240417423 */ /* 0x000fe2000001003f */
[----:B------:R-:W-:Y:S01]  /*5400*/  FFMA.FTZ R61, R54, R47, -0.16684235632419586182 ;  /* 0xbe2ad8b9363d7423 */ /* 0x000fe2000001002f */
[----:B------:R-:W-:Y:S01]  /*5410*/  FADD R66, R66, -1 ;  /* 0xbf80000042427421 */ /* 0x000fe20000000000 */
[----:B------:R-:W-:Y:S01]  /*5420*/  FFMA.FTZ R47, R62, 1.1920928955078125e-07, R55 ;  /* 0x340000003e2f7823 */ /* 0x000fe20000010037 */
[----:B------:R-:W-:Y:S01]  /*5430*/  FMUL R55, R50, R45 ;  /* 0x0000002d32377220 */ /* 0x000fe20000400000 */
[----:B------:R-:W-:Y:S01]  /*5440*/  FFMA.FTZ R65, R64, R65, 0.33333182334899902344 ;  /* 0x3eaaaa7840417423 */ /* 0x000fe20000010041 */
[----:B------:R-:W-:Y:S01]  /*5450*/  FFMA.FTZ R63, R54, R61, 0.20012299716472625732 ;  /* 0x3e4ced0b363f7423 */ /* 0x000fe2000001003d */
[----:B------:R-:W-:Y:S01]  /*5460*/  IMAD.IADD R60, R29, 0x1, -R60 ;  /* 0x000000011d3c7824 */ /* 0x000fe200078e0a3c */
[----:B------:R-:W-:Y:S01]  /*5470*/  FFMA.FTZ R61, R50, R55, R50 ;  /* 0x00000037323d7223 */ /* 0x000fe20000010032 */
[----:B------:R-:W-:Y:S01]  /*5480*/  FFMA.FTZ R65, R64, R65, -0.5 ;  /* 0xbf00000040417423 */ /* 0x000fe20000010041 */
[----:B------:R-:W-:Y:S01]  /*5490*/  FFMA.FTZ R55, R48, -R5, 0.14084610342979431152 ;  /* 0x3e1039f630377423 */ /* 0x000fe20000010805 */
[----:B------:R-:W-:Y:S01]  /*54a0*/  FADD R50, R67, -1 ;  /* 0xbf80000043327421 */ /* 0x000fe20000000000 */
[----:B------:R-:W-:Y:S01]  /*54b0*/  FFMA.FTZ R63, R54, R63, -0.24999669194221496582 ;  /* 0xbe7fff22363f7423 */ /* 0x000fe2000001003f */
[----:B------:R-:W-:Y:S01]  /*54c0*/  FMUL R65, R64, R65 ;  /* 0x0000004140417220 */ /* 0x000fe20000400000 */
[----:B------:R-:W-:Y:S01]  /*54d0*/  FFMA.FTZ R55, R48, R55, -0.12148627638816833496 ;  /* 0xbdf8cdcc30377423 */ /* 0x000fe20000010037 */
[----:B------:R-:W-:Y:S01]  /*54e0*/  I2FP.F32.S32 R69, R51 ;  /* 0x0000003300457245 */ /* 0x000fe20000201400 */
[----:B------:R-:W-:Y:S01]  /*54f0*/  FFMA.FTZ R63, R54, R63, 0.33333182334899902344 ;  /* 0x3eaaaa78363f7423 */ /* 0x000fe2000001003f */
[----:B------:R-:W-:Y:S01]  /*5500*/  FFMA.FTZ R64, R64, R65, R64 ;  /* 0x0000004140407223 */ /* 0x000fe20000010040 */
[----:B------:R-:W-:Y:S01]  /*5510*/  FFMA.FTZ R65, R50, -R5, 0.14084610342979431152 ;  /* 0x3e1039f632417423 */ /* 0x000fe20000010805 */
[----:B------:R-:W-:Y:S01]  /*5520*/  FFMA.FTZ R55, R48, R55, 0.13980610668659210205 ;  /* 0x3e0f295530377423 */ /* 0x000fe20000010037 */
[----:B------:R-:W-:Y:S01]  /*5530*/  FFMA.FTZ R63, R54, R63, -0.5 ;  /* 0xbf000000363f7423 */ /* 0x000fe2000001003f */
[----:B------:R-:W-:Y:S01]  /*5540*/  ISETP.GE.U32.AND P0, PT, R35, 0x7f800000, PT ;  /* 0x7f8000002300780c */ /* 0x000fe20003f06070 */
[----:B------:R-:W-:Y:S01]  /*5550*/  FFMA.FTZ R65, R50, R65, -0.12148627638816833496 ;  /* 0xbdf8cdcc32417423 */ /* 0x000fe20000010041 */
[----:B------:R-:W-:Y:S01]  /*5560*/  FFMA.FTZ R55, R48, R55, -0.16684235632419586182 ;  /* 0xbe2ad8b930377423 */ /* 0x000fe20000010037 */
[----:B------:R-:W-:Y:S01]  /*5570*/  FMUL R63, R54, R63 ;  /* 0x0000003f363f7220 */ /* 0x000fe20000400000 */
[----:B------:R-:W-:Y:S01]  /*5580*/  IADD3 R51, R28, -R51, RZ ;  /* 0x800000331c337210 */ /* 0x000fe20007ffe0ff */
[----:B------:R-:W-:Y:S01]  /*5590*/  FFMA.FTZ R65, R50, R65, 0.13980610668659210205 ;  /* 0x3e0f295532417423 */ /* 0x000fe20000010041 */
[----:B------:R-:W-:Y:S01]  /*55a0*/  FFMA.FTZ R55, R48, R55, 0.20012299716472625732 ;  /* 0x3e4ced0b30377423 */ /* 0x000fe20000010037 */
[----:B------:R-:W-:Y:S01]  /*55b0*/  FFMA.FTZ R54, R54, R63, R54 ;  /* 0x0000003f36367223 */ /* 0x000fe20000010036 */
[----:B------:R-:W-:Y:S01]  /*55c0*/  FFMA.FTZ R63, R66, -R5, 0.14084610342979431152 ;  /* 0x3e1039f6423f7423 */ /* 0x000fe20000010805 */
[----:B------:R-:W-:Y:S01]  /*55d0*/  FFMA.FTZ R65, R50, R65, -0.16684235632419586182 ;  /* 0xbe2ad8b932417423 */ /* 0x000fe20000010041 */
[----:B------:R-:W-:Y:S01]  /*55e0*/  FFMA.FTZ R55, R48, R55, -0.24999669194221496582 ;  /* 0xbe7fff2230377423 */ /* 0x000fe20000010037 */
[----:B------:R-:W-:Y:S01]  /*55f0*/  FADD R60, R60, -1 ;  /* 0xbf8000003c3c7421 */ /* 0x000fe20000000000 */
[----:B------:R-:W-:Y:S01]  /*5600*/  FFMA.FTZ R63, R66, R63, -0.12148627638816833496 ;  /* 0xbdf8cdcc423f7423 */ /* 0x000fe2000001003f */
[----:B------:R-:W-:Y:S01]  /*5610*/  FFMA.FTZ R67, R50, R65, 0.20012299716472625732 ;  /* 0x3e4ced0b32437423 */ /* 0x000fe20000010041 */
[----:B------:R-:W-:Y:S01]  /*5620*/  FFMA.FTZ R55, R48, R55, 0.33333182334899902344 ;  /* 0x3eaaaa7830377423 */ /* 0x000fe20000010037 */
[----:B------:R-:W-:Y:S01]  /*5630*/  ISETP.GE.U32.AND P4, PT, R34, 0x7f800000, PT ;  /* 0x7f8000002200780c */ /* 0x000fe20003f86070 */
[----:B------:R-:W-:Y:S01]  /*5640*/  FFMA.FTZ R63, R66, R63, 0.13980610668659210205 ;  /* 0x3e0f2955423f7423 */ /* 0x000fe2000001003f */
[----:B------:R-:W-:Y:S01]  /*5650*/  FFMA.FTZ R67, R50, R67, -0.24999669194221496582 ;  /* 0xbe7fff2232437423 */ /* 0x000fe20000010043 */
[----:B------:R-:W-:Y:S01]  /*5660*/  FFMA.FTZ R55, R48, R55, -0.5 ;  /* 0xbf00000030377423 */ /* 0x000fe20000010037 */
[----:B------:R-:W-:Y:S01]  /*5670*/  FSEL R68, RZ, -23, P3 ;  /* 0xc1b80000ff447808 */ /* 0x000fe20001800000 */
[----:B------:R-:W-:Y:S01]  /*5680*/  FFMA.FTZ R65, R66, R63, -0.16684235632419586182 ;  /* 0xbe2ad8b942417423 */ /* 0x000fe2000001003f */
[----:B------:R-:W-:Y:S01]  /*5690*/  FFMA.FTZ R67, R50, R67, 0.33333182334899902344 ;  /* 0x3eaaaa7832437423 */ /* 0x000fe20000010043 */
[----:B------:R-:W-:Y:S01]  /*56a0*/  FMUL R55, R48, R55 ;  /* 0x0000003730377220 */ /* 0x000fe20000400000 */
[----:B------:R-:W-:Y:S01]  /*56b0*/  FFMA.FTZ R63, R60, -R5, 0.14084610342979431152 ;  /* 0x3e1039f63c3f7423 */ /* 0x000fe20000010805 */
[----:B------:R-:W-:Y:S01]  /*56c0*/  ISETP.GE.U32.AND P3, PT, R31, 0x7f800000, PT ;  /* 0x7f8000001f00780c */ /* 0x000fe20003f66070 */
[----:B------:R-:W-:Y:S01]  /*56d0*/  FFMA.FTZ R67, R50, R67, -0.5 ;  /* 0xbf00000032437423 */ /* 0x000fe20000010043 */
[----:B------:R-:W-:Y:S01]  /*56e0*/  FFMA.FTZ R55, R48, R55, R48 ;  /* 0x0000003730377223 */ /* 0x000fe20000010030 */
[----:B------:R-:W-:Y:S01]  /*56f0*/  FADD R48, R51, -1 ;  /* 0xbf80000033307421 */ /* 0x000fe20000000000 */
[----:B------:R-:W-:Y:S01]  /*5700*/  FFMA.FTZ R63, R60, R63, -0.12148627638816833496 ;  /* 0xbdf8cdcc3c3f7423 */ /* 0x000fe2000001003f */
[----:B------:R-:W-:Y:S01]  /*5710*/  FMUL R67, R50, R67 ;  /* 0x0000004332437220 */ /* 0x000fe20000400000 */
[----:B------:R-:W-:Y:S01]  /*5720*/  FFMA.FTZ R44, R44, 0.69314718246459960938, R61 ;  /* 0x3f3172182c2c7823 */ /* 0x000fe2000001003d */
[----:B------:R-:W-:Y:S01]  /*5730*/  FFMA.FTZ R51, R48, -R5, 0.14084610342979431152 ;  /* 0x3e1039f630337423 */ /* 0x000fe20000010805 */
[----:B------:R-:W-:Y:S01]  /*5740*/  FFMA.FTZ R63, R60, R63, 0.13980610668659210205 ;  /* 0x3e0f29553c3f7423 */ /* 0x000fe2000001003f */
[----:B------:R-:W-:Y:S01]  /*5750*/  FFMA.FTZ R67, R50, R67, R50 ;  /* 0x0000004332437223 */ /* 0x000fe20000010032 */
[----:B------:R-:W-:Y:S01]  /*5760*/  @P0 IMAD.MOV.U32 R50, RZ, RZ, 0x7f800000 ;  /* 0x7f800000ff320424 */ /* 0x000fe200078e00ff */
[----:B------:R-:W-:Y:S01]  /*5770*/  FFMA.FTZ R51, R48, R51, -0.12148627638816833496 ;  /* 0xbdf8cdcc30337423 */ /* 0x000fe20000010033 */
[----:B------:R-:W-:Y:S01]  /*5780*/  ISETP.GE.U32.AND P6, PT, R30, 0x7f800000, PT ;  /* 0x7f8000001e00780c */ /* 0x000fe20003fc6070 */
[----:B------:R-:W-:Y:S01]  /*5790*/  @P4 IMAD.MOV.U32 R61, RZ, RZ, 0x7f800000 ;  /* 0x7f800000ff3d4424 */ /* 0x000fe200078e00ff */
[----:B------:R-:W-:Y:S01]  /*57a0*/  @P0 FFMA.FTZ R44, R35, R50, +INF ;  /* 0x7f800000232c0423 */ /* 0x000fe20000010032 */
[----:B------:R-:W-:Y:S01]  /*57b0*/  FFMA.FTZ R51, R48, R51, 0.13980610668659210205 ;  /* 0x3e0f295530337423 */ /* 0x000fe20000010033 */
[----:B------:R-:W-:Y:S01]  /*57c0*/  FFMA.FTZ R63, R60, R63, -0.16684235632419586182 ;  /* 0xbe2ad8b93c3f7423 */ /* 0x000fe2000001003f */
[----:B------:R-:W-:Y:S01]  /*57d0*/  FFMA.FTZ R43, R43, 0.69314718246459960938, R64 ;  /* 0x3f3172182b2b7823 */ /* 0x000fe20000010040 */
[----:B------:R-:W-:Y:S01]  /*57e0*/  @P4 FFMA.FTZ R43, R34, R61, +INF ;  /* 0x7f800000222b4423 */ /* 0x000fe2000001003d */
[----:B------:R-:W-:Y:S01]  /*57f0*/  FMUL.M8 R35, R44, 0.36067375540733337402 ;  /* 0x3eb8aa3b2c237820 */ /* 0x000fe20000700000 */
[----:B------:R-:W-:Y:S01]  /*5800*/  FFMA.FTZ R51, R48, R51, -0.16684235632419586182 ;  /* 0xbe2ad8b930337423 */ /* 0x000fe20000010033 */
[----:B------:R-:W-:Y:S01]  /*5810*/  FFMA.FTZ R65, R66, R65, 0.20012299716472625732 ;  /* 0x3e4ced0b42417423 */ /* 0x000fe20000010041 */
[----:B------:R-:W-:Y:S01]  /*5820*/  FFMA.FTZ R63, R60, R63, 0.20012299716472625732 ;  /* 0x3e4ced0b3c3f7423 */ /* 0x000fe2000001003f */
[----:B------:R-:W-:Y:S01]  /*5830*/  @P3 IMAD.MOV.U32 R44, RZ, RZ, 0x7f800000 ;  /* 0x7f800000ff2c3424 */ /* 0x000fe200078e00ff */
[----:B------:R-:W-:Y:S01]  /*5840*/  FMUL.M8 R50, R43, 0.36067375540733337402 ;  /* 0x3eb8aa3b2b327820 */ /* 0x000fe20000700000 */
[----:B------:R-:W-:Y:S01]  /*5850*/  FFMA.FTZ R41, R41, 0.69314718246459960938, R54 ;  /* 0x3f31721829297823 */ /* 0x000fe20000010036 */
[----:B------:R-:W-:Y:S01]  /*5860*/  ISETP.GE.U32.AND P0, PT, R27, 0x7f800000, PT ;  /* 0x7f8000001b00780c */ /* 0x000fe20003f06070 */
[----:B------:R-:W-:Y:S01]  /*5870*/  FFMA.FTZ R43, R48, R51, 0.20012299716472625732 ;  /* 0x3e4ced0b302b7423 */ /* 0x000fe20000010033 */
[----:B------:R-:W-:Y:S01]  /*5880*/  FFMA.FTZ R65, R66, R65, -0.24999669194221496582 ;  /* 0xbe7fff2242417423 */ /* 0x000fe20000010041 */
[----:B------:R-:W-:Y:S01]  /*5890*/  FFMA.FTZ R63, R60, R63, -0.24999669194221496582 ;  /* 0xbe7fff223c3f7423 */ /* 0x000fe2000001003f */
[----:B------:R-:W-:Y:S01]  /*58a0*/  @P3 FFMA.FTZ R41, R31, R44, +INF ;  /* 0x7f8000001f293423 */ /* 0x000fe2000001002c */
[----:B------:R-:W-:Y:S01]  /*58b0*/  @P6 IMAD.MOV.U32 R61, RZ, RZ, 0x7f800000 ;  /* 0x7f800000ff3d6424 */ /* 0x000fe200078e00ff */
[----:B------:R-:W-:Y:S01]  /*58c0*/  FFMA.FTZ R43, R48, R43, -0.24999669194221496582 ;  /* 0xbe7fff22302b7423 */ /* 0x000fe2000001002b */
[----:B------:R-:W-:Y:S01]  /*58d0*/  FFMA.FTZ R65, R66, R65, 0.33333182334899902344 ;  /* 0x3eaaaa7842417423 */ /* 0x000fe20000010041 */
[----:B------:R-:W-:Y:S01]  /*58e0*/  FFMA.FTZ R63, R60, R63, 0.33333182334899902344 ;  /* 0x3eaaaa783c3f7423 */ /* 0x000fe2000001003f */
[----:B------:R-:W0:Y:S01]  /*58f0*/  F2I.S64.TRUNC R50, R50 ;  /* 0x0000003200327311 */ /* 0x000e22000020d900 */
[----:B------:R-:W-:Y:S01]  /*5900*/  ISETP.GE.U32.AND P5, PT, R7, 0x7f800000, PT ;  /* 0x7f8000000700780c */ /* 0x000fe20003fa6070 */
[----:B------:R-:W-:Y:S01]  /*5910*/  FMUL.M8 R31, R41, 0.36067375540733337402 ;  /* 0x3eb8aa3b291f7820 */ /* 0x000fe20000700000 */
[----:B------:R-:W-:Y:S01]  /*5920*/  ISETP.GE.U32.AND P4, PT, R29, 0x7f800000, PT ;  /* 0x7f8000001d00780c */ /* 0x000fe20003f86070 */
[----:B------:R-:W-:Y:S01]  /*5930*/  FFMA.FTZ R38, R38, 0.69314718246459960938, R67 ;  /* 0x3f31721826267823 */ /* 0x000fe20000010043 */
[----:B------:R-:W-:Y:S01]  /*5940*/  @P6 FFMA.FTZ R38, R30, R61, +INF ;  /* 0x7f8000001e266423 */ /* 0x000fe2000001003d */
[----:B------:R-:W-:Y:S01]  /*5950*/  FFMA.FTZ R43, R48, R43, 0.33333182334899902344 ;  /* 0x3eaaaa78302b7423 */ /* 0x000fe2000001002b */
[----:B------:R-:W-:Y:S01]  /*5960*/  FFMA.FTZ R65, R66, R65, -0.5 ;  /* 0xbf00000042417423 */ /* 0x000fe20000010041 */
[----:B------:R-:W2:Y:S01]  /*5970*/  F2I.S64.TRUNC R34, R35 ;  /* 0x0000002300227311 */ /* 0x000ea2000020d900 */
[----:B------:R-:W-:Y:S01]  /*5980*/  FFMA.FTZ R63, R60, R63, -0.5 ;  /* 0xbf0000003c3f7423 */ /* 0x000fe2000001003f */
[----:B------:R-:W-:Y:S01]  /*5990*/  FMUL.M8 R38, R38, 0.36067375540733337402 ;  /* 0x3eb8aa3b26267820 */ /* 0x000fe20000700000 */
[----:B------:R-:W-:Y:S01]  /*59a0*/  FFMA.FTZ R43, R48, R43, -0.5 ;  /* 0xbf000000302b7423 */ /* 0x000fe2000001002b */
[----:B------:R-:W-:Y:S01]  /*59b0*/  FMUL R65, R66, R65 ;  /* 0x0000004142417220 */ /* 0x000fe20000400000 */
[----:B------:R-:W-:Y:S01]  /*59c0*/  FMUL R63, R60, R63 ;  /* 0x0000003f3c3f7220 */ /* 0x000fe20000400000 */
[----:B------:R-:W-:Y:S01]  /*59d0*/  @P0 IMAD.MOV.U32 R44, RZ, RZ, 0x7f800000 ;  /* 0x7f800000ff2c0424 */ /* 0x000fe200078e00ff */
[----:B------:R-:W-:Y:S01]  /*59e0*/  ISETP.GE.U32.AND P3, PT, R28, 0x7f800000, PT ;  /* 0x7f8000001c00780c */ /* 0x000fe20003f66070 */
[----:B------:R-:W3:Y:S01]  /*59f0*/  F2I.S64.TRUNC R30, R31 ;  /* 0x0000001f001e7311 */ /* 0x000ee2000020d900 */
[----:B------:R-:W-:Y:S01]  /*5a00*/  FFMA.FTZ R55, R40, 0.69314718246459960938, R55 ;  /* 0x3f31721828377823 */ /* 0x000fe20000010037 */
[----:B------:R-:W-:Y:S01]  /*5a10*/  FMUL R43, R48, R43 ;  /* 0x0000002b302b7220 */ /* 0x000fe20000400000 */
[----:B------:R-:W-:Y:S01]  /*5a20*/  FFMA.FTZ R66, R66, R65, R66 ;  /* 0x0000004142427223 */ /* 0x000fe20000010042 */
[----:B------:R-:W-:Y:S01]  /*5a30*/  FFMA.FTZ R60, R60, R63, R60 ;  /* 0x0000003f3c3c7223 */ /* 0x000fe2000001003c */
[----:B------:R-:W-:Y:S01]  /*5a40*/  @P0 FFMA.FTZ R55, R27, R44, +INF ;  /* 0x7f8000001b370423 */ /* 0x000fe2000001002c */
[----:B------:R-:W-:Y:S01]  /*5a50*/  @P5 IMAD.MOV.U32 R54, RZ, RZ, 0x7f800000 ;  /* 0x7f800000ff365424 */ /* 0x000fe200078e00ff */
[----:B------:R-:W-:Y:S01]  /*5a60*/  FFMA.FTZ R48, R48, R43, R48 ;  /* 0x0000002b30307223 */ /* 0x000fe20000010030 */
[----:B------:R-:W4:Y:S01]  /*5a70*/  F2I.S64.TRUNC R40, R38 ;  /* 0x0000002600287311 */ /* 0x000f22000020d900 */
[----:B------:R-:W-:Y:S01]  /*5a80*/  @P4 IMAD.MOV.U32 R44, RZ, RZ, 0x7f800000 ;  /* 0x7f800000ff2c4424 */ /* 0x000fe200078e00ff */
[----:B------:R-:W-:Y:S01]  /*5a90*/  FFMA.FTZ R37, R37, 0.69314718246459960938, R66 ;  /* 0x3f31721825257823 */ /* 0x000fe20000010042 */
[----:B------:R-:W-:Y:S01]  /*5aa0*/  FFMA.FTZ R47, R47, 0.69314718246459960938, R60 ;  /* 0x3f3172182f2f7823 */ /* 0x000fe2000001003c */
[----:B0-----:R-:W-:Y:S01]  /*5ab0*/  IADD3 R43, P0, R50, 0x8, RZ ;  /* 0x00000008322b7810 */ /* 0x001fe20007f1e0ff */
[----:B------:R-:W-:Y:S01]  /*5ac0*/  FMUL.M8 R55, R55, 0.36067375540733337402 ;  /* 0x3eb8aa3b37377820 */ /* 0x000fe20000700000 */
[----:B------:R-:W-:Y:S01]  /*5ad0*/  @P5 FFMA.FTZ R37, R7, R54, +INF ;  /* 0x7f80000007255423 */ /* 0x000fe20000010036 */
[----:B------:R-:W-:Y:S01]  /*5ae0*/  @P4 FFMA.FTZ R47, R29, R44, +INF ;  /* 0x7f8000001d2f4423 */ /* 0x000fe2000001002c */
[----:B--2---:R-:W-:Y:S01]  /*5af0*/  IADD3 R7, P4, R34, 0x8, RZ ;  /* 0x0000000822077810 */ /* 0x004fe20007f9e0ff */
[----:B------:R-:W-:Y:S01]  /*5b00*/  FFMA.FTZ R45, R69, 1.1920928955078125e-07, R68 ;  /* 0x34000000452d7823 */ /* 0x000fe20000010044 */
[----:B------:R-:W-:Y:S01]  /*5b10*/  @P3 IMAD.MOV.U32 R27, RZ, RZ, 0x7f800000 ;  /* 0x7f800000ff1b3424 */ /* 0x000fe200078e00ff */
[----:B------:R-:W0:Y:S01]  /*5b20*/  F2I.S64.TRUNC R54, R55 ;  /* 0x0000003700367311 */ /* 0x000e22000020d900 */
[----:B------:R-:W-:Y:S01]  /*5b30*/  IMAD.X R50, RZ, RZ, R51, P0 ;  /* 0x000000ffff327224 */ /* 0x000fe200000e0633 */
[----:B------:R-:W-:Y:S01]  /*5b40*/  IADD3.X R34, RZ, R35, RZ, P4, !PT ;  /* 0x00000023ff227210 */ /* 0x000fe200027fe4ff */
[----:B------:R-:W-:Y:S01]  /*5b50*/  IMAD.IADD R61, R15, 0x1, R26 ;  /* 0x000000010f3d7824 */ /* 0x000fe200078e021a */
[----:B---3--:R-:W-:Y:S01]  /*5b60*/  IADD3 R51, P0, R30, 0x8, RZ ;  /* 0x000000081e337810 */ /* 0x008fe20007f1e0ff */
[----:B------:R-:W-:Y:S01]  /*5b70*/  FFMA.FTZ R48, R45, 0.69314718246459960938, R48 ;  /* 0x3f3172182d307823 */ /* 0x000fe20000010030 */
[----:B------:R-:W-:Y:S01]  /*5b80*/  ISETP.GE.AND P4, PT, R33, 0x8, PT ;  /* 0x000000082100780c */ /* 0x000fe20003f86270 */
[----:B------:R-:W-:Y:S01]  /*5b90*/  FMUL.M8 R37, R37, 0.36067375540733337402 ;  /* 0x3eb8aa3b25257820 */ /* 0x000fe20000700000 */
[----:B------:R-:W-:Y:S01]  /*5ba0*/  @P3 FFMA.FTZ R48, R28, R27, +INF ;  /* 0x7f8000001c303423 */ /* 0x000fe2000001001b */
[----:B----4-:R-:W-:Y:S01]  /*5bb0*/  IADD3 R60, P3, R40, 0x8, RZ ;  /* 0x00000008283c7810 */ /* 0x010fe20007f7e0ff */
[----:B------:R-:W-:Y:S01]  /*5bc0*/  IMAD.X R40, RZ, RZ, R31, P0 ;  /* 0x000000ffff287224 */ /* 0x000fe200000e061f */
[----:B------:R-:W-:Y:S01]  /*5bd0*/  IADD3 R26, R61, 0x40, RZ ;  /* 0x000000403d1a7810 */ /* 0x000fe20007ffe0ff */
[----:B------:R-:W2:Y:S01]  /*5be0*/  F2I.S64.TRUNC R44, R37 ;  /* 0x00000025002c7311 */ /* 0x000ea2000020d900 */
[----:B------:R-:W-:Y:S01]  /*5bf0*/  ISETP.LT.U32.AND P0, PT, R7, 0xf, PT ;  /* 0x0000000f0700780c */ /* 0x000fe20003f01070 */
[----:B------:R-:W-:Y:S01]  /*5c00*/  IMAD.X R41, RZ, RZ, R41, P3 ;  /* 0x000000ffff297224 */ /* 0x000fe200018e0629 */
[----:B------:R-:W-:Y:S01]  /*5c10*/  IABS R27, R26 ;  /* 0x0000001a001b7213 */ /* 0x000fe20000000000 */
[----:B------:R-:W-:Y:S01]  /*5c20*/  FMUL.M8 R28, R47, 0.36067375540733337402 ;  /* 0x3eb8aa3b2f1c7820 */ /* 0x000fe20000700000 */
[----:B------:R-:W-:-:S02]  /*5c30*/  ISETP.LT.AND.EX P0, PT, R34, RZ, PT, P0 ;  /* 0x000000ff2200720c */ /* 0x000fc40003f01300 */
[----:B------:R-:W-:Y:S02]  /*5c40*/  ISETP.GE.AND P3, PT, R36, 0x8, PT ;  /* 0x000000082400780c */ /* 0x000fe40003f66270 */
[----:B------:R-:W-:Y:S01]  /*5c50*/  SHF.R.S32.HI R31, RZ, 0x1f, R33 ;  /* 0x0000001fff1f7819 */ /* 0x000fe20000011421 */
[----:B------:R-:W-:Y:S01]  /*5c60*/  F2I.S64.TRUNC R28, R28 ;  /* 0x0000001c001c7311 */ /* 0x000fe2000020d900 */
[----:B------:R-:W-:Y:S01]  /*5c70*/  @P4 SEL R33, R7, 0xf, P0 ;  /* 0x0000000f07214807 */ /* 0x000fe20000000000 */
[----:B------:R-:W-:Y:S01]  /*5c80*/  FMUL.M8 R7, R48, 0.36067375540733337402 ;  /* 0x3eb8aa3b30077820 */ /* 0x000fe20000700000 */
[----:B------:R-:W-:Y:S01]  /*5c90*/  @P4 SEL R31, R34, RZ, P0 ;  /* 0x000000ff221f4207 */ /* 0x000fe20000000000 */
[----:B------:R-:W-:Y:S01]  /*5ca0*/  IMAD.MOV.U32 R34, RZ, RZ, R6 ;  /* 0x000000ffff227224 */ /* 0x000fe200078e0006 */
[----:B------:R-:W-:Y:S02]  /*5cb0*/  I2FP.F32.S32 R30, R27 ;  /* 0x0000001b001e7245 */ /* 0x000fe40000201400 */
[----:B------:R-:W-:-:S02]  /*5cc0*/  ISETP.LT.U32.AND P0, PT, R43, 0xf, PT ;  /* 0x0000000f2b00780c */ /* 0x000fc40003f01070 */
[----:B0-----:R-:W-:Y:S01]  /*5cd0*/  IADD3 R38, P5, R54, 0x8, RZ ;  /* 0x0000000836267810 */ /* 0x001fe20007fbe0ff */
[----:B------:R-:W-:Y:S01]  /*5ce0*/  FMUL R30, R30, 0.125 ;  /* 0x3e0000001e1e7820 */ /* 0x000fe20000400000 */
[----:B------:R-:W-:Y:S02]  /*5cf0*/  ISETP.LT.AND.EX P0, PT, R50, RZ, PT, P0 ;  /* 0x000000ff3200720c */ /* 0x000fe40003f01300 */
[----:B------:R-:W-:Y:S01]  /*5d00*/  SHF.R.S32.HI R35, RZ, 0x1f, R36 ;  /* 0x0000001fff237819 */ /* 0x000fe20000011424 */
[----:B------:R-:W-:Y:S01]  /*5d10*/  IMAD.X R54, RZ, RZ, R55, P5 ;  /* 0x000000ffff367224 */ /* 0x000fe200028e0637 */
[----:B--2---:R-:W-:Y:S02]  /*5d20*/  IADD3 R55, P5, R44, 0x8, RZ ;  /* 0x000000082c377810 */ /* 0x004fe40007fbe0ff */
[----:B------:R-:W-:Y:S02]  /*5d30*/  ISETP.GE.AND P4, PT, R6, 0x8, PT ;  /* 0x000000080600780c */ /* 0x000fe40003f86270 */
[----:B------:R-:W-:Y:S01]  /*5d40*/  @P3 SEL R36, R43, 0xf, P0 ;  /* 0x0000000f2b243807 */ /* 0x000fe20000000000 */
[----:B------:R-:W-:Y:S01]  /*5d50*/  IMAD.X R44, RZ, RZ, R45, P5 ;  /* 0x000000ffff2c7224 */ /* 0x000fe200028e062d */
[----:B------:R-:W-:-:S02]  /*5d60*/  @P3 SEL R35, R50, RZ, P0 ;  /* 0x000000ff32233207 */ /* 0x000fc40000000000 */
[----:B------:R-:W-:Y:S02]  /*5d70*/  SHF.R.S32.HI R37, RZ, 0x1f, R6 ;  /* 0x0000001fff257819 */ /* 0x000fe40000011406 */
[----:B------:R-:W0:Y:S01]  /*5d80*/  F2I.S64.TRUNC R6, R7 ;  /* 0x0000000700067311 */ /* 0x000e22000020d900 */
[----:B------:R-:W-:Y:S02]  /*5d90*/  FSETP.GEU.AND P3, PT, R30, 1.175494350822287508e-38, PT ;  /* 0x008000001e00780b */ /* 0x000fe40003f6e000 */
[----:B------:R-:W-:Y:S02]  /*5da0*/  ISETP.GE.AND P6, PT, R39, 0x8, PT ;  /* 0x000000082700780c */ /* 0x000fe40003fc6270 */
[----:B------:R-:W-:Y:S02]  /*5db0*/  ISETP.LT.U32.AND P5, PT, R51, 0xf, PT ;  /* 0x0000000f3300780c */ /* 0x000fe40003fa1070 */
[----:B------:R-:W-:Y:S02]  /*5dc0*/  ISETP.LT.U32.AND P0, PT, R60, 0xf, PT ;  /* 0x0000000f3c00780c */ /* 0x000fe40003f01070 */
[----:B------:R-:W-:-:S02]  /*5dd0*/  ISETP.LT.AND.EX P5, PT, R40, RZ, PT, P5 ;  /* 0x000000ff2800720c */ /* 0x000fc40003fa1350 */
[C---:B------:R-:W-:Y:S02]  /*5de0*/  ISETP.LT.AND.EX P0, PT, R41.reuse, RZ, PT, P0 ;  /* 0x000000ff2900720c */ /* 0x040fe40003f01300 */
[----:B------:R-:W-:Y:S01]  /*5df0*/  @P4 SEL R37, R40, RZ, P5 ;  /* 0x000000ff28254207 */ /* 0x000fe20002800000 */
[----:B------:R-:W-:Y:S01]  /*5e00*/  @!P3 FMUL R30, R30, 8388608 ;  /* 0x4b0000001e1eb820 */ /* 0x000fe20000400000 */
[----:B------:R-:W-:Y:S02]  /*5e10*/  SHF.R.S32.HI R40, RZ, 0x1f, R39 ;  /* 0x0000001fff287819 */ /* 0x000fe40000011427 */
[----:B------:R-:W-:Y:S02]  /*5e20*/  @P6 SEL R39, R60, 0xf, P0 ;  /* 0x0000000f3c276807 */ /* 0x000fe40000000000 */
[----:B------:R-:W-:Y:S02]  /*5e30*/  @P6 SEL R40, R41, RZ, P0 ;  /* 0x000000ff29286207 */ /* 0x000fe40000000000 */
[----:B0-----:R-:W-:-:S02]  /*5e40*/  IADD3 R60, P6, R6, 0x8, RZ ;  /* 0x00000008063c7810 */ /* 0x001fc40007fde0ff */
[----:B------:R-:W-:Y:S02]  /*5e50*/  IADD3 R6, R30, -0x3f2aaaab, RZ ;  /* 0xc0d555551e067810 */ /* 0x000fe40007ffe0ff */
[----:B------:R-:W-:Y:S02]  /*5e60*/  @P4 SEL R34, R51, 0xf, P5 ;  /* 0x0000000f33224807 */ /* 0x000fe40002800000 */
[----:B------:R-:W-:Y:S01]  /*5e70*/  IADD3 R48, P4, R28, 0x8, RZ ;  /* 0x000000081c307810 */ /* 0x000fe20007f9e0ff */
[----:B------:R-:W-:Y:S01]  /*5e80*/  IMAD.X R28, RZ, RZ, R7, P6 ;  /* 0x000000ffff1c7224 */ /* 0x000fe200030e0607 */
[----:B------:R-:W-:Y:S02]  /*5e90*/  ISETP.GE.AND P5, PT, R42, 0x8, PT ;  /* 0x000000082a00780c */ /* 0x000fe40003fa6270 */
[----:B------:R-:W-:Y:S01]  /*5ea0*/  LOP3.LUT R7, R6, 0xff800000, RZ, 0xc0, !PT ;  /* 0xff80000006077812 */ /* 0x000fe200078ec0ff */
[----:B------:R-:W-:Y:S01]  /*5eb0*/  IMAD.X R51, RZ, RZ, R29, P4 ;  /* 0x000000ffff337224 */ /* 0x000fe200020e061d */
[----:B------:R-:W-:-:S02]  /*5ec0*/  ISETP.LT.U32.AND P0, PT, R38, 0xf, PT ;  /* 0x0000000f2600780c */ /* 0x000fc40003f01070 */
[----:B------:R-:W-:Y:S01]  /*5ed0*/  ISETP.GE.AND P4, PT, R46, 0x8, PT ;  /* 0x000000082e00780c */ /* 0x000fe20003f86270 */
[----:B------:R-:W-:Y:S01]  /*5ee0*/  IMAD.IADD R6, R30, 0x1, -R7 ;  /* 0x000000011e067824 */ /* 0x000fe200078e0a07 */
[----:B------:R-:W-:Y:S02]  /*5ef0*/  ISETP.LT.AND.EX P0, PT, R54, RZ, PT, P0 ;  /* 0x000000ff3600720c */ /* 0x000fe40003f01300 */
[----:B------:R-:W-:Y:S01]  /*5f00*/  SHF.R.S32.HI R43, RZ, 0x1f, R42 ;  /* 0x0000001fff2b7819 */ /* 0x000fe2000001142a */
[----:B------:R-:W-:Y:S01]  /*5f10*/  FADD R6, R6, -1 ;  /* 0xbf80000006067421 */ /* 0x000fe20000000000 */
[----:B------:R-:W-:Y:S02]  /*5f20*/  IADD3 R82, R61, 0x48, RZ ;  /* 0x000000483d527810 */ /* 0x000fe40007ffe0ff */
[----:B------:R-:W-:Y:S01]  /*5f30*/  @P5 SEL R42, R38, 0xf, P0 ;  /* 0x0000000f262a5807 */ /* 0x000fe20000000000 */
[----:B------:R-:W-:Y:S01]  /*5f40*/  FFMA.FTZ R41, R6, -R5, 0.14084610342979431152 ;  /* 0x3e1039f606297423 */ /* 0x000fe20000010805 */
[----:B------:R-:W-:-:S02]  /*5f50*/  @P5 SEL R43, R54, RZ, P0 ;  /* 0x000000ff362b5207 */ /* 0x000fc40000000000 */
[----:B------:R-:W-:Y:S01]  /*5f60*/  ISETP.LT.U32.AND P0, PT, R55, 0xf, PT ;  /* 0x0000000f3700780c */ /* 0x000fe20003f01070 */
[----:B------:R-:W-:Y:S01]  /*5f70*/  FFMA.FTZ R41, R6, R41, -0.12148627638816833496 ;  /* 0xbdf8cdcc06297423 */ /* 0x000fe20000010029 */
[----:B------:R-:W-:Y:S02]  /*5f80*/  IABS R29, R82 ;  /* 0x00000052001d7213 */ /* 0x000fe40000000000 */
[----:B------:R-:W-:Y:S01]  /*5f90*/  ISETP.LT.AND.EX P0, PT, R44, RZ, PT, P0 ;  /* 0x000000ff2c00720c */ /* 0x000fe20003f01300 */
[C---:B------:R-:W-:Y:S01]  /*5fa0*/  FFMA.FTZ R41, R6.reuse, R41, 0.13980610668659210205 ;  /* 0x3e0f295506297423 */ /* 0x040fe20000010029 */
[----:B------:R-:W-:Y:S02]  /*5fb0*/  ISETP.GE.AND P5, PT, R49, 0x8, PT ;  /* 0x000000083100780c */ /* 0x000fe40003fa6270 */
[----:B------:R-:W-:Y:S01]  /*5fc0*/  SHF.R.S32.HI R45, RZ, 0x1f, R46 ;  /* 0x0000001fff2d7819 */ /* 0x000fe2000001142e */
[----:B------:R-:W-:Y:S01]  /*5fd0*/  FFMA.FTZ R41, R6, R41, -0.16684235632419586182 ;  /* 0xbe2ad8b906297423 */ /* 0x000fe20000010029 */
[----:B------:R-:W-:-:S02]  /*5fe0*/  @P4 SEL R46, R55, 0xf, P0 ;  /* 0x0000000f372e4807 */ /* 0x000fc40000000000 */
[----:B------:R-:W-:Y:S01]  /*5ff0*/  @P4 SEL R45, R44, RZ, P0 ;  /* 0x000000ff2c2d4207 */ /* 0x000fe20000000000 */
[----:B------:R-:W-:Y:S01]  /*6000*/  FFMA.FTZ R41, R6, R41, 0.20012299716472625732 ;  /* 0x3e4ced0b06297423 */ /* 0x000fe20000010029 */
[----:B------:R-:W-:Y:S02]  /*6010*/  I2FP.F32.S32 R47, R29 ;  /* 0x0000001d002f7245 */ /* 0x000fe40000201400 */
[----:B------:R-:W-:Y:S01]  /*6020*/  ISETP.LT.U32.AND P0, PT, R48, 0xf, PT ;  /* 0x0000000f3000780c */ /* 0x000fe20003f01070 */
[C---:B------:R-:W-:Y:S01]  /*6030*/  FFMA.FTZ R41, R6.reuse, R41, -0.24999669194221496582 ;  /* 0xbe7fff2206297423 */ /* 0x040fe20000010029 */
[----:B------:R-:W-:Y:S01]  /*6040*/  SHF.R.S32.HI R50, RZ, 0x1f, R49 ;  /* 0x0000001fff327819 */ /* 0x000fe20000011431 */
[----:B------:R-:W-:Y:S01]  /*6050*/  FMUL R47, R47, 0.125 ;  /* 0x3e0000002f2f7820 */ /* 0x000fe20000400000 */
[----:B------:R-:W-:Y:S01]  /*6060*/  ISETP.LT.AND.EX P0, PT, R51, RZ, PT, P0 ;  /* 0x000000ff3300720c */ /* 0x000fe20003f01300 */
[----:B------:R-:W-:Y:S01]  /*6070*/  FFMA.FTZ R41, R6, R41, 0.33333182334899902344 ;  /* 0x3eaaaa7806297423 */ /* 0x000fe20000010029 */
[----:B------:R-:W-:-:S02]  /*6080*/  ISETP.GE.AND P4, PT, R53, 0x8, PT ;  /* 0x000000083500780c */ /* 0x000fc40003f86270 */
[----:B------:R-:W-:Y:S01]  /*6090*/  @P5 SEL R49, R48, 0xf, P0 ;  /* 0x0000000f30315807 */ /* 0x000fe20000000000 */
[C---:B------:R-:W-:Y:S01]  /*60a0*/  FFMA.FTZ R41, R6.reuse, R41, -0.5 ;  /* 0xbf00000006297423 */ /* 0x040fe20000010029 */
[----:B------:R-:W-:Y:S02]  /*60b0*/  @P5 SEL R50, R51, RZ, P0 ;  /* 0x000000ff33325207 */ /* 0x000fe40000000000 */
[----:B------:R-:W-:Y:S01]  /*60c0*/  FSETP.GEU.AND P5, PT, R47, 1.175494350822287508e-38, PT ;  /* 0x008000002f00780b */ /* 0x000fe20003fae000 */
[----:B------:R-:W-:Y:S01]  /*60d0*/  FMUL R51, R6, R41 ;  /* 0x0000002906337220 */ /* 0x000fe20000400000 */
[----:B------:R-:W-:Y:S02]  /*60e0*/  ISETP.LT.U32.AND P0, PT, R60, 0xf, PT ;  /* 0x0000000f3c00780c */ /* 0x000fe40003f01070 */
[----:B------:R-:W-:Y:S02]  /*60f0*/  IADD3 R83, R61, 0x50, RZ ;  /* 0x000000503d537810 */ /* 0x000fe40007ffe0ff */
[----:B------:R-:W-:-:S02]  /*6100*/  ISETP.LT.AND.EX P0, PT, R28, RZ, PT, P0 ;  /* 0x000000ff1c00720c */ /* 0x000fc40003f01300 */
[----:B------:R-:W-:Y:S02]  /*6110*/  SHF.R.S32.HI R54, RZ, 0x1f, R53 ;  /* 0x0000001fff367819 */ /* 0x000fe40000011435 */
[----:B------:R-:W-:Y:S02]  /*6120*/  @P4 SEL R54, R28, RZ, P0 ;  /* 0x000000ff1c364207 */ /* 0x000fe40000000000 */
[----:B------:R-:W-:Y:S01]  /*6130*/  IABS R28, R83 ;  /* 0x00000053001c7213 */ /* 0x000fe20000000000 */
[----:B------:R-:W-:Y:S01]  /*6140*/  @!P5 FMUL R47, R47, 8388608 ;  /* 0x4b0000002f2fd820 */ /* 0x000fe20000400000 */
[----:B------:R-:W-:Y:S02]  /*6150*/  @P4 SEL R53, R60, 0xf, P0 ;  /* 0x0000000f3c354807 */ /* 0x000fe40000000000 */
[----:B------:R-:W-:Y:S01]  /*6160*/  MOV R41, R28 ;  /* 0x0000001c00297202 */ /* 0x000fe20000000f00 */
[----:B------:R-:W-:Y:S01]  /*6170*/  FFMA.FTZ R28, R6, R51, R6 ;  /* 0x00000033061c7223 */ /* 0x000fe20000010006 */
[----:B------:R-:W-:-:S02]  /*6180*/  ISETP.GT.AND P4, PT, R56, RZ, PT ;  /* 0x000000ff3800720c */ /* 0x000fc40003f84270 */
[----:B------:R-:W-:Y:S02]  /*6190*/  IADD3 R6, R47, -0x3f2aaaab, RZ ;  /* 0xc0d555552f067810 */ /* 0x000fe40007ffe0ff */
[----:B------:R-:W-:Y:S02]  /*61a0*/  SEL R56, RZ, 0x10, !P2 ;  /* 0x00000010ff387807 */ /* 0x000fe40005000000 */
[----:B------:R-:W-:Y:S02]  /*61b0*/  ISETP.GT.AND P2, PT, R57, RZ, PT ;  /* 0x000000ff3900720c */ /* 0x000fe40003f44270 */
[----:B------:R-:W-:Y:S02]  /*61c0*/  IADD3 R38, R61, 0x58, RZ ;  /* 0x000000583d267810 */ /* 0x000fe40007ffe0ff */
[----:B------:R-:W-:Y:S02]  /*61d0*/  I2FP.F32.S32 R57, R41 ;  /* 0x0000002900397245 */ /* 0x000fe40000201400 */
[----:B------:R-:W-:-:S02]  /*61e0*/  LOP3.LUT R6, R6, 0xff800000, RZ, 0xc0, !PT ;  /* 0xff80000006067812 */ /* 0x000fc400078ec0ff */
[----:B------:R-:W-:Y:S01]  /*61f0*/  IABS R44, R38 ;  /* 0x00000026002c7213 */ /* 0x000fe20000000000 */
[----:B------:R-:W-:Y:S01]  /*6200*/  FMUL R57, R57, 0.125 ;  /* 0x3e00000039397820 */ /* 0x000fe20000400000 */
[----:B------:R-:W-:Y:S01]  /*6210*/  ISETP.GT.AND P0, PT, R58, RZ, PT ;  /* 0x000000ff3a00720c */ /* 0x000fe20003f04270 */
[----:B------:R-:W-:Y:S01]  /*6220*/  IMAD.IADD R48, R47, 0x1, -R6 ;  /* 0x000000012f307824 */ /* 0x000fe200078e0a06 */
[----:B------:R-:W-:Y:S02]  /*6230*/  I2FP.F32.S32 R58, R44 ;  /* 0x0000002c003a7245 */ /* 0x000fe40000201400 */
[----:B------:R-:W-:Y:S01]  /*6240*/  FSEL R66, RZ, -23, P3 ;  /* 0xc1b80000ff427808 */ /* 0x000fe20001800000 */
[----:B------:R-:W-:Y:S01]  /*6250*/  FADD R68, R48, -1 ;  /* 0xbf80000030447421 */ /* 0x000fe20000000000 */
[----:B------:R-:W-:Y:S01]  /*6260*/  FSETP.GEU.AND P3, PT, R57, 1.175494350822287508e-38, PT ;  /* 0x008000003900780b */ /* 0x000fe20003f6e000 */
[----:B------:R-:W-:Y:S01]  /*6270*/  FMUL R58, R58, 0.125 ;  /* 0x3e0000003a3a7820 */ /* 0x000fe20000400000 */
[----:B------:R-:W-:Y:S01]  /*6280*/  FSEL R65, RZ, -23, P5 ;  /* 0xc1b80000ff417808 */ /* 0x000fe20002800000 */
[----:B------:R-:W-:Y:S01]  /*6290*/  FFMA.FTZ R51, R68, -R5, 0.14084610342979431152 ;  /* 0x3e1039f644337423 */ /* 0x000fe20000010805 */
[----:B------:R-:W-:-:S02]  /*62a0*/  ISETP.GT.AND P6, PT, R59, RZ, PT ;  /* 0x000000ff3b00720c */ /* 0x000fc40003fc4270 */
[----:B------:R-:W-:Y:S01]  /*62b0*/  FSETP.GEU.AND P5, PT, R58, 1.175494350822287508e-38, PT ;  /* 0x008000003a00780b */ /* 0x000fe20003fae000 */
[C---:B------:R-:W-:Y:S01]  /*62c0*/  FFMA.FTZ R59, R68.reuse, R51, -0.12148627638816833496 ;  /* 0xbdf8cdcc443b7423 */ /* 0x040fe20000010033 */
[----:B------:R-:W-:Y:S02]  /*62d0*/  IABS R48, R85 ;  /* 0x0000005500307213 */ /* 0x000fe40000000000 */
[----:B------:R-:W-:Y:S01]  /*62e0*/  SEL R55, RZ, 0x10, !P1 ;  /* 0x00000010ff377807 */ /* 0x000fe20004800000 */
[----:B------:R-:W-:Y:S01]  /*62f0*/  FFMA.FTZ R61, R68, R59, 0.13980610668659210205 ;  /* 0x3e0f2955443d7423 */ /* 0x000fe2000001003b */
[----:B------:R-:W-:Y:S01]  /*6300*/  I2FP.F32.S32 R60, R48 ;  /* 0x00000030003c7245 */ /* 0x000fe20000201400 */
[----:B------:R-:W-:Y:S01]  /*6310*/  @!P3 FMUL R57, R57, 8388608 ;  /* 0x4b0000003939b820 */ /* 0x000fe20000400000 */
[----:B------:R-:W-:Y:S01]  /*6320*/  ISETP.GT.AND P1, PT, R52, RZ, PT ;  /* 0x000000ff3400720c */ /* 0x000fe20003f24270 */
[----:B------:R-:W-:Y:S01]  /*6330*/  FFMA.FTZ R63, R68, R61, -0.16684235632419586182 ;  /* 0xbe2ad8b9443f7423 */ /* 0x000fe2000001003d */
[----:B------:R-:W-:Y:S01]  /*6340*/  IABS R52, R86 ;  /* 0x0000005600347213 */ /* 0x000fe20000000000 */
[----:B------:R-:W-:Y:S01]  /*6350*/  FMUL R59, R60, 0.125 ;  /* 0x3e0000003c3b7820 */ /* 0x000fe20000400000 */
[C---:B------:R-:W-:Y:S01]  /*6360*/  IADD3 R64, R57.reuse, -0x3f2aaaab, RZ ;  /* 0xc0d5555539407810 */ /* 0x040fe20007ffe0ff */
[----:B------:R-:W-:Y:S01]  /*6370*/  @!P5 FMUL R58, R58, 8388608 ;  /* 0x4b0000003a3ad820 */ /* 0x000fe20000400000 */
[----:B------:R-:W-:Y:S01]  /*6380*/  FFMA.FTZ R63, R68, R63, 0.20012299716472625732 ;  /* 0x3e4ced0b443f7423 */ /* 0x000fe2000001003f */
[----:B------:R-:W-:Y:S01]  /*6390*/  IABS R62, R87 ;  /* 0x00000057003e7213 */ /* 0x000fe20000000000 */
[----:B------:R-:W-:Y:S01]  /*63a0*/  IMAD.MOV.U32 R51, RZ, RZ, R52 ;  /* 0x000000ffff337224 */ /* 0x000fe200078e0034 */
[----:B------:R-:W-:Y:S01]  /*63b0*/  LOP3.LUT R64, R64, 0xff800000, RZ, 0xc0, !PT ;  /* 0xff80000040407812 */ /* 0x000fe200078ec0ff */
[----:B------:R-:W-:Y:S01]  /*63c0*/  FFMA.FTZ R63, R68, R63, -0.24999669194221496582 ;  /* 0xbe7fff22443f7423 */ /* 0x000fe2000001003f */
[----:B------:R-:W-:Y:S01]  /*63d0*/  IADD3 R67, R58, -0x3f2aaaab, RZ ;  /* 0xc0d555553a437810 */ /* 0x000fe20007ffe0ff */
[----:B------:R-:W-:Y:S01]  /*63e0*/  IMAD.MOV.U32 R52, RZ, RZ, R62 ;  /* 0x000000ffff347224 */ /* 0x000fe200078e003e */
[----:B------:R-:W-:Y:S01]  /*63f0*/  FSEL R61, RZ, -23, P3 ;  /* 0xc1b80000ff3d7808 */ /* 0x000fe20001800000 */
[----:B------:R-:W-:Y:S01]  /*6400*/  IMAD.IADD R69, R57, 0x1, -R64 ;  /* 0x0000000139457824 */ /* 0x000fe200078e0a40 */
[----:B------:R-:W-:Y:S01]  /*6410*/  FSETP.GEU.AND P3, PT, R59, 1.175494350822287508e-38, PT ;  /* 0x008000003b00780b */ /* 0x000fe20003f6e000 */
[C---:B------:R-:W-:Y:S01]  /*6420*/  FFMA.FTZ R63, R68.reuse, R63, 0.33333182334899902344 ;  /* 0x3eaaaa78443f7423 */ /* 0x040fe2000001003f */
[----:B------:R-:W-:Y:S01]  /*6430*/  LOP3.LUT R67, R67, 0xff800000, RZ, 0xc0, !PT ;  /* 0xff80000043437812 */ /* 0x000fe200078ec0ff */
[----:B------:R-:W-:Y:S01]  /*6440*/  FADD R72, R69, -1 ;  /* 0xbf80000045487421 */ /* 0x000fe20000000000 */
[----:B------:R-:W-:Y:S01]  /*6450*/  I2FP.F32.S32 R62, R51 ;  /* 0x00000033003e7245 */ /* 0x000fe20000201400 */
[----:B------:R-:W-:Y:S01]  /*6460*/  FFMA.FTZ R63, R68, R63, -0.5 ;  /* 0xbf000000443f7423 */ /* 0x000fe2000001003f */
[----:B------:R-:W-:Y:S01]  /*6470*/  I2FP.F32.S32 R73, R52 ;  /* 0x0000003400497245 */ /* 0x000fe20000201400 */
[----:B------:R-:W-:Y:S01]  /*6480*/  IMAD.IADD R70, R58, 0x1, -R67 ;  /* 0x000000013a467824 */ /* 0x000fe200078e0a43 */
[----:B------:R-:W-:Y:S01]  /*6490*/  FFMA.FTZ R69, R72, -R5, 0.14084610342979431152 ;  /* 0x3e1039f648457423 */ /* 0x000fe20000010805 */
[----:B------:R-:W-:Y:S01]  /*64a0*/  FMUL R60, R62, 0.125 ;  /* 0x3e0000003e3c7820 */ /* 0x000fe20000400000 */
[----:B------:R-:W-:Y:S01]  /*64b0*/  FMUL R63, R68, R63 ;  /* 0x0000003f443f7220 */ /* 0x000fe20000400000 */
[----:B------:R-:W-:Y:S01]  /*64c0*/  FADD R74, R70, -1 ;  /* 0xbf800000464a7421 */ /* 0x000fe20000000000 */
[----:B------:R-:W-:Y:S01]  /*64d0*/  FSEL R62, RZ, -23, P5 ;  /* 0xc1b80000ff3e7808 */ /* 0x000fe20002800000 */
[----:B------:R-:W-:Y:S01]  /*64e0*/  FFMA.FTZ R71, R72, R69, -0.12148627638816833496 ;  /* 0xbdf8cdcc48477423 */ /* 0x000fe20000010045 */
[----:B------:R-:W-:Y:S01]  /*64f0*/  FSETP.GEU.AND P5, PT, R60, 1.175494350822287508e-38, PT ;  /* 0x008000003c00780b */ /* 0x000fe20003fae000 */
[----:B------:R-:W-:Y:S01]  /*6500*/  FFMA.FTZ R69, R68, R63, R68 ;  /* 0x0000003f44457223 */ /* 0x000fe20000010044 */
[----:B------:R-:W-:Y:S01]  /*6510*/  @!P3 FMUL R59, R59, 8388608 ;  /* 0x4b0000003b3bb820 */ /* 0x000fe20000400000 */
[----:B------:R-:W-:Y:S01]  /*6520*/  FMUL R63, R73, 0.125 ;  /* 0x3e000000493f7820 */ /* 0x000fe20000400000 */
[----:B------:R-:W-:Y:S01]  /*6530*/  FFMA.FTZ R73, R74, -R5, 0.14084610342979431152 ;  /* 0x3e1039f64a497423 */ /* 0x000fe20000010805 */
[----:B------:R-:W-:Y:S01]  /*6540*/  FFMA.FTZ R71, R72, R71, 0.13980610668659210205 ;  /* 0x3e0f295548477423 */ /* 0x000fe20000010047 */
[----:B------:R-:W-:-:S02]  /*6550*/  FSEL R68, RZ, -23, P3 ;  /* 0xc1b80000ff447808 */ /* 0x000fc40001800000 */
[----:B------:R-:W-:Y:S01]  /*6560*/  IADD3 R70, R59, -0x3f2aaaab, RZ ;  /* 0xc0d555553b467810 */ /* 0x000fe20007ffe0ff */
[----:B------:R-:W-:Y:S01]  /*6570*/  FFMA.FTZ R73, R74, R73, -0.12148627638816833496 ;  /* 0xbdf8cdcc4a497423 */ /* 0x000fe20000010049 */
[----:B------:R-:W-:Y:S01]  /*6580*/  FFMA.FTZ R71, R72, R71, -0.16684235632419586182 ;  /* 0xbe2ad8b948477423 */ /* 0x000fe20000010047 */
[----:B------:R-:W-:Y:S02]  /*6590*/  FSETP.GEU.AND P3, PT, R63, 1.175494350822287508e-38, PT ;  /* 0x008000003f00780b */ /* 0x000fe40003f6e000 */
[----:B------:R-:W-:Y:S01]  /*65a0*/  LOP3.LUT R70, R70, 0xff800000, RZ, 0xc0, !PT ;  /* 0xff80000046467812 */ /* 0x000fe200078ec0ff */
[----:B------:R-:W-:Y:S01]  /*65b0*/  FFMA.FTZ R73, R74, R73, 0.13980610668659210205 ;  /* 0x3e0f29554a497423 */ /* 0x000fe20000010049 */
[----:B------:R-:W-:Y:S01]  /*65c0*/  @!P5 FMUL R60, R60, 8388608 ;  /* 0x4b0000003c3cd820 */ /* 0x000fe20000400000 */
[----:B------:R-:W-:Y:S01]  /*65d0*/  FFMA.FTZ R71, R72, R71, 0.20012299716472625732 ;  /* 0x3e4ced0b48477423 */ /* 0x000fe20000010047 */
[----:B------:R-:W-:Y:S01]  /*65e0*/  I2FP.F32.S32 R7, R7 ;  /* 0x0000000700077245 */ /* 0x000fe20000201400 */
[----:B------:R-:W-:Y:S01]  /*65f0*/  FFMA.FTZ R75, R74, R73, -0.16684235632419586182 ;  /* 0xbe2ad8b94a4b7423 */ /* 0x000fe20000010049 */
[----:B------:R-:W-:Y:S01]  /*6600*/  IMAD.IADD R76, R59, 0x1, -R70 ;  /* 0x000000013b4c7824 */ /* 0x000fe200078e0a46 */
[----:B------:R-:W-:Y:S01]  /*6610*/  FFMA.FTZ R71, R72, R71, -0.24999669194221496582 ;  /* 0xbe7fff2248477423 */ /* 0x000fe20000010047 */
[----:B------:R-:W-:Y:S01]  /*6620*/  IADD3 R77, R60, -0x3f2aaaab, RZ ;  /* 0xc0d555553c4d7810 */ /* 0x000fe20007ffe0ff */
[----:B------:R-:W-:Y:S01]  /*6630*/  FFMA.FTZ R75, R74, R75, 0.20012299716472625732 ;  /* 0x3e4ced0b4a4b7423 */ /* 0x000fe2000001004b */
[----:B------:R-:W-:Y:S01]  /*6640*/  FADD R76, R76, -1 ;  /* 0xbf8000004c4c7421 */ /* 0x000fe20000000000 */
[----:B------:R-:W-:Y:S01]  /*6650*/  FFMA.FTZ R73, R72, R71, 0.33333182334899902344 ;  /* 0x3eaaaa7848497423 */ /* 0x000fe20000010047 */
[----:B------:R-:W-:Y:S01]  /*6660*/  LOP3.LUT R71, R77, 0xff800000, RZ, 0xc0, !PT ;  /* 0xff8000004d477812 */ /* 0x000fe200078ec0ff */
[----:B------:R-:W-:Y:S01]  /*6670*/  FFMA.FTZ R75, R74, R75, -0.24999669194221496582 ;  /* 0xbe7fff224a4b7423 */ /* 0x000fe2000001004b */
[----:B------:R-:W-:Y:S01]  /*6680*/  FFMA.FTZ R77, R76, -R5, 0.14084610342979431152 ;  /* 0x3e1039f64c4d7423 */ /* 0x000fe20000010805 */
[----:B------:R-:W-:Y:S01]  /*6690*/  FFMA.FTZ R73, R72, R73, -0.5 ;  /* 0xbf00000048497423 */ /* 0x000fe20000010049 */
[----:B------:R-:W-:Y:S01]  /*66a0*/  IADD3 R78, R60, -R71, RZ ;  /* 0x800000473c4e7210 */ /* 0x000fe20007ffe0ff */
[----:B------:R-:W-:Y:S01]  /*66b0*/  FFMA.FTZ R75, R74, R75, 0.33333182334899902344 ;  /* 0x3eaaaa784a4b7423 */ /* 0x000fe2000001004b */
[----:B------:R-:W-:Y:S01]  /*66c0*/  FFMA.FTZ R77, R76, R77, -0.12148627638816833496 ;  /* 0xbdf8cdcc4c4d7423 */ /* 0x000fe2000001004d */
[----:B------:R-:W-:Y:S01]  /*66d0*/  FMUL R73, R72, R73 ;  /* 0x0000004948497220 */ /* 0x000fe20000400000 */
[----:B------:R-:W-:Y:S01]  /*66e0*/  @!P3 FMUL R63, R63, 8388608 ;  /* 0x4b0000003f3fb820 */ /* 0x000fe20000400000 */
[----:B------:R-:W-:Y:S01]  /*66f0*/  FFMA.FTZ R75, R74, R75, -0.5 ;  /* 0xbf0000004a4b7423 */ /* 0x000fe2000001004b */
[----:B------:R-:W-:Y:S01]  /*6700*/  FFMA.FTZ R77, R76, R77, 0.13980610668659210205 ;  /* 0x3e0f29554c4d7423 */ /* 0x000fe2000001004d */
[----:B------:R-:W-:Y:S01]  /*6710*/  FFMA.FTZ R72, R72, R73, R72 ;  /* 0x0000004948487223 */ /* 0x000fe20000010048 */
[----:B------:R-:W-:Y:S01]  /*6720*/  FADD R78, R78, -1 ;  /* 0xbf8000004e4e7421 */ /* 0x000fe20000000000 */
[----:B------:R-:W-:Y:S01]  /*6730*/  FMUL R73, R74, R75 ;  /* 0x0000004b4a497220 */ /* 0x000fe20000400000 */
[----:B------:R-:W-:Y:S01]  /*6740*/  FFMA.FTZ R77, R76, R77, -0.16684235632419586182 ;  /* 0xbe2ad8b94c4d7423 */ /* 0x000fe2000001004d */
[----:B------:R-:W-:Y:S01]  /*6750*/  FFMA.FTZ R7, R7, 1.1920928955078125e-07, R66 ;  /* 0x3400000007077823 */ /* 0x000fe20000010042 */
[----:B------:R-:W-:Y:S01]  /*6760*/  FFMA.FTZ R75, R78, -R5, 0.14084610342979431152 ;  /* 0x3e1039f64e4b7423 */ /* 0x000fe20000010805 */
[----:B------:R-:W-:Y:S01]  /*6770*/  FFMA.FTZ R73, R74, R73, R74 ;  /* 0x000000494a497223 */ /* 0x000fe2000001004a */
[----:B------:R-:W-:Y:S01]  /*6780*/  FFMA.FTZ R77, R76, R77, 0.20012299716472625732 ;  /* 0x3e4ced0b4c4d7423 */ /* 0x000fe2000001004d */
[C---:B------:R-:W-:Y:S01]  /*6790*/  IADD3 R74, R63.reuse, -0x3f2aaaab, RZ ;  /* 0xc0d555553f4a7810 */ /* 0x040fe20007ffe0ff */
[----:B------:R-:W-:Y:S01]  /*67a0*/  FFMA.FTZ R75, R78, R75, -0.12148627638816833496 ;  /* 0xbdf8cdcc4e4b7423 */ /* 0x000fe2000001004b */
[----:B------:R-:W-:Y:S01]  /*67b0*/  FSEL R88, RZ, -23, P3 ;  /* 0xc1b80000ff587808 */ /* 0x000fe20001800000 */
[----:B------:R-:W-:Y:S01]  /*67c0*/  FFMA.FTZ R77, R76, R77, -0.24999669194221496582 ;  /* 0xbe7fff224c4d7423 */ /* 0x000fe2000001004d */
[----:B------:R-:W-:Y:S01]  /*67d0*/  LOP3.LUT R74, R74, 0xff800000, RZ, 0xc0, !PT ;  /* 0xff8000004a4a7812 */ /* 0x000fe200078ec0ff */
[----:B------:R-:W-:Y:S01]  /*67e0*/  FFMA.FTZ R75, R78, R75, 0.13980610668659210205 ;  /* 0x3e0f29554e4b7423 */ /* 0x000fe2000001004b */
[----:B------:R-:W-:Y:S01]  /*67f0*/  ISETP.GT.AND P3, PT, R4, RZ, PT ;  /* 0x000000ff0400720c */ /* 0x000fe20003f64270 */
[----:B------:R-:W-:Y:S01]  /*6800*/  FFMA.FTZ R77, R76, R77, 0.33333182334899902344 ;  /* 0x3eaaaa784c4d7423 */ /* 0x000fe2000001004d */
[----:B------:R-:W-:Y:S01]  /*6810*/  I2FP.F32.S32 R6, R6 ;  /* 0x0000000600067245 */ /* 0x000fe20000201400 */
[----:B------:R-:W-:Y:S01]  /*6820*/  IMAD.IADD R80, R63, 0x1, -R74 ;  /* 0x000000013f507824 */ /* 0x000fe200078e0a4a */
[----:B------:R-:W-:Y:S01]  /*6830*/  FFMA.FTZ R79, R78, R75, -0.16684235632419586182 ;  /* 0xbe2ad8b94e4f7423 */ /* 0x000fe2000001004b */
[----:B------:R-:W-:-:S02]  /*6840*/  FFMA.FTZ R77, R76, R77, -0.5 ;  /* 0xbf0000004c4d7423 */ /* 0x000fc4000001004d */
[----:B------:R-:W-:Y:S01]  /*6850*/  FADD R80, R80, -1 ;  /* 0xbf80000050507421 */ /* 0x000fe20000000000 */
[----:B------:R-:W-:Y:S01]  /*6860*/  FFMA.FTZ R79, R78, R79, 0.20012299716472625732 ;  /* 0x3e4ced0b4e4f7423 */ /* 0x000fe2000001004f */
[----:B------:R-:W-:Y:S01]  /*6870*/  FMUL R75, R76, R77 ;  /* 0x0000004d4c4b7220 */ /* 0x000fe20000400000 */
[----:B------:R-:W-:Y:S01]  /*6880*/  FFMA.FTZ R84, R6, 1.1920928955078125e-07, R65 ;  /* 0x3400000006547823 */ /* 0x000fe20000010041 */
[----:B------:R-:W-:Y:S01]  /*6890*/  FFMA.FTZ R77, R80, -R5, 0.14084610342979431152 ;  /* 0x3e1039f6504d7423 */ /* 0x000fe20000010805 */
[----:B------:R-:W-:Y:S01]  /*68a0*/  FFMA.FTZ R79, R78, R79, -0.24999669194221496582 ;  /* 0xbe7fff224e4f7423 */ /* 0x000fe2000001004f */
[----:B------:R-:W-:Y:S01]  /*68b0*/  FFMA.FTZ R75, R76, R75, R76 ;  /* 0x0000004b4c4b7223 */ /* 0x000fe2000001004c */
[----:B------:R-:W-:Y:S01]  /*68c0*/  IABS R76, R89 ;  /* 0x00000059004c7213 */ /* 0x000fe20000000000 */
[----:B------:R-:W-:Y:S01]  /*68d0*/  FFMA.FTZ R77, R80, R77, -0.12148627638816833496 ;  /* 0xbdf8cdcc504d7423 */ /* 0x000fe2000001004d */
[----:B------:R-:W-:-:S03]  /*68e0*/  FFMA.FTZ R79, R78, R79, 0.33333182334899902344 ;  /* 0x3eaaaa784e4f7423 */ /* 0x000fc6000001004f */
[----:B------:R-:W-:Y:S01]  /*68f0*/  FFMA.FTZ R81, R80, R77, 0.13980610668659210205 ;  /* 0x3e0f295550517423 */ /* 0x000fe2000001004d */
[----:B------:R-:W-:-:S03]  /*6900*/  FFMA.FTZ R79, R78, R79, -0.5 ;  /* 0xbf0000004e4f7423 */ /* 0x000fc6000001004f */
[----:B------:R-:W-:Y:S01]  /*6910*/  FFMA.FTZ R81, R80, R81, -0.16684235632419586182 ;  /* 0xbe2ad8b950517423 */ /* 0x000fe20000010051 */
[----:B------:R-:W-:-:S03]  /*6920*/  FMUL R77, R78, R79 ;  /* 0x0000004f4e4d7220 */ /* 0x000fc60000400000 */
[----:B------:R-:W-:Y:S01]  /*6930*/  FFMA.FTZ R81, R80, R81, 0.20012299716472625732 ;  /* 0x3e4ced0b50517423 */ /* 0x000fe20000010051 */
[----:B------:R-:W-:Y:S01]  /*6940*/  FFMA.FTZ R77, R78, R77, R78 ;  /* 0x0000004d4e4d7223 */ /* 0x000fe2000001004e */
[----:B------:R-:W-:Y:S02]  /*6950*/  I2FP.F32.S32 R78, R76 ;  /* 0x0000004c004e7245 */ /* 0x000fe40000201400 */
[----:B------:R-:W-:-:S03]  /*6960*/  FFMA.FTZ R81, R80, R81, -0.24999669194221496582 ;  /* 0xbe7fff2250517423 */ /* 0x000fc60000010051 */
[----:B------:R-:W-:Y:S01]  /*6970*/  FMUL R78, R78, 0.125 ;  /* 0x3e0000004e4e7820 */ /* 0x000fe20000400000 */
[----:B------:R-:W-:-:S04]  /*6980*/  FFMA.FTZ R81, R80, R81, 0.33333182334899902344 ;  /* 0x3eaaaa7850517423 */ /* 0x000fc80000010051 */
[----:B------:R-:W-:-:S04]  /*6990*/  FFMA.FTZ R81, R80, R81, -0.5 ;  /* 0xbf00000050517423 */ /* 0x000fc80000010051 */
[----:B------:R-:W-:Y:S01]  /*69a0*/  FMUL R79, R80, R81 ;  /* 0x00000051504f7220 */ /* 0x000fe20000400000 */
[----:B------:R-:W-:Y:S02]  /*69b0*/  FSEL R81, RZ, -23, P5 ;  /* 0xc1b80000ff517808 */ /* 0x000fe40002800000 */
[----:B------:R-:W-:Y:S01]  /*69c0*/  FSETP.GEU.AND P5, PT, R78, 1.175494350822287508e-38, PT ;  /* 0x008000004e00780b */ /* 0x000fe20003fae000 */
[----:B------:R-:W-:-:S12]  /*69d0*/  FFMA.FTZ R79, R80, R79, R80 ;  /* 0x0000004f504f7223 */ /* 0x000fd80000010050 */
[----:B------:R-:W-:-:S05]  /*69e0*/  @!P5 FMUL R78, R78, 8388608 ;  /* 0x4b0000004e4ed820 */ /* 0x000fca0000400000 */
[----:B------:R-:W-:-:S04]  /*69f0*/  IADD3 R66, R78, -0x3f2aaaab, RZ ;  /* 0xc0d555554e427810 */ /* 0x000fc80007ffe0ff */
[----:B------:R-:W-:Y:S01]  /*6a00*/  LOP3.LUT R91, R66, 0xff800000, RZ, 0xc0, !PT ;  /* 0xff800000425b7812 */ /* 0x000fe200078ec0ff */
[----:B------:R-:W-:Y:S01]  /*6a10*/  FFMA.FTZ R66, R7, 0.69314718246459960938, R28 ;  /* 0x3f31721807427823 */ /* 0x000fe2000001001c */
[----:B------:R-:W-:-:S03]  /*6a20*/  LOP3.LUT R28, R8, R25, RZ, 0xfc, !PT ;  /* 0x00000019081c7212 */ /* 0x000fc600078efcff */
        /* <DEDUP_REMOVED lines=12> */
[----:B------:R-:W-:-:S04]  /*6af0*/  IMAD.MOV.U32 R5, RZ, RZ, 0x2 ;  /* 0x00000002ff057424 */ /* 0x000fc800078e00ff */
[----:B------:R-:W-:-:S06]  /*6b00*/  IMAD.WIDE R4, R28, R5, c[0x0][0x160] ;  /* 0x000058001c047625 */ /* 0x000fcc00078e0205 */
[----:B------:R-:W2:Y:S01]  /*6b10*/  LDG.E.EF.128 R4, [R4.64] ;  /* 0x0000000404047981 */ /* 0x000ea2000c0e1d00 */
[----:B------:R-:W-:Y:S01]  /*6b20*/  FFMA.FTZ R69, R84, 0.69314718246459960938, R69 ;  /* 0x3f31721854457823 */ /* 0x000fe20000010045 */
[----:B------:R-:W-:Y:S01]  /*6b30*/  FSEL R84, RZ, -23, P5 ;  /* 0xc1b80000ff547808 */ /* 0x000fe20002800000 */
[----:B------:R-:W-:Y:S01]  /*6b40*/  WARPSYNC 0xffffffff ;  /* 0xffffffff00007948 */ /* 0x000fe20003800000 */
[----:B------:R-:W-:Y:S01]  /*6b50*/  BAR.SYNC.DEFER_BLOCKING 0x0 ;  /* 0x0000000000007b1d */ /* 0x000fe20000010000 */
[----:B------:R-:W-:Y:S02]  /*6b60*/  ISETP.GE.U32.AND P5, PT, R30, 0x7f800000, PT ;  /* 0x7f8000001e00780c */ /* 0x000fe40003fa6070 */
[----:B------:R-:W-:Y:S02]  /*6b70*/  I2FP.F32.S32 R64, R64 ;  /* 0x0000004000407245 */ /* 0x000fe40000201400 */
[----:B------:R-:W-:Y:S02]  /*6b80*/  I2FP.F32.S32 R67, R67 ;  /* 0x0000004300437245 */ /* 0x000fe40000201400 */
[----:B------:R-:W-:Y:S01]  /*6b90*/  I2FP.F32.S32 R91, R91 ;  /* 0x0000005b005b7245 */ /* 0x000fe20000201400 */
[----:B------:R-:W-:-:S02]  /*6ba0*/  FFMA.FTZ R61, R64, 1.1920928955078125e-07, R61 ;  /* 0x34000000403d7823 */ /* 0x000fc4000001003d */
[----:B------:R-:W-:Y:S01]  /*6bb0*/  FFMA.FTZ R64, R67, 1.1920928955078125e-07, R62 ;  /* 0x3400000043407823 */ /* 0x000fe2000001003e */
[----:B------:R-:W-:Y:S01]  /*6bc0*/  SEL R67, RZ, 0x10, !P6 ;  /* 0x00000010ff437807 */ /* 0x000fe20007000000 */
[----:B------:R-:W-:Y:S01]  /*6bd0*/  FFMA.FTZ R72, R61, 0.69314718246459960938, R72 ;  /* 0x3f3172183d487823 */ /* 0x000fe20000010048 */
[----:B------:R-:W-:Y:S01]  /*6be0*/  I2FP.F32.S32 R61, R74 ;  /* 0x0000004a003d7245 */ /* 0x000fe20000201400 */
[----:B------:R-:W-:Y:S01]  /*6bf0*/  @P5 IMAD.MOV.U32 R65, RZ, RZ, 0x7f800000 ;  /* 0x7f800000ff415424 */ /* 0x000fe200078e00ff */
[----:B------:R-:W-:Y:S01]  /*6c00*/  I2FP.F32.S32 R62, R71 ;  /* 0x00000047003e7245 */ /* 0x000fe20000201400 */
[----:B------:R-:W-:Y:S01]  /*6c10*/  FFMA.FTZ R73, R64, 0.69314718246459960938, R73 ;  /* 0x3f31721840497823 */ /* 0x000fe20000010049 */
[----:B------:R-:W-:Y:S01]  /*6c20*/  SEL R71, RZ, 0x10, !P0 ;  /* 0x00000010ff477807 */ /* 0x000fe20004000000 */
[----:B------:R-:W-:Y:S01]  /*6c30*/  @P5 FFMA.FTZ R66, R30, R65, +INF ;  /* 0x7f8000001e425423 */ /* 0x000fe20000010041 */
[----:B------:R-:W-:Y:S02]  /*6c40*/  ISETP.GE.U32.AND P5, PT, R47, 0x7f800000, PT ;  /* 0x7f8000002f00780c */ /* 0x000fe40003fa6070 */
[----:B------:R-:W-:Y:S01]  /*6c50*/  I2FP.F32.S32 R65, R70 ;  /* 0x0000004600417245 */ /* 0x000fe20000201400 */
[----:B------:R-:W-:Y:S01]  /*6c60*/  FFMA.FTZ R70, R62, 1.1920928955078125e-07, R81 ;  /* 0x340000003e467823 */ /* 0x000fe20000010051 */
[----:B------:R-:W-:Y:S01]  /*6c70*/  ISETP.GE.U32.AND P6, PT, R57, 0x7f800000, PT ;  /* 0x7f8000003900780c */ /* 0x000fe20003fc6070 */
[----:B------:R-:W-:Y:S01]  /*6c80*/  FFMA.FTZ R62, R61, 1.1920928955078125e-07, R88 ;  /* 0x340000003d3e7823 */ /* 0x000fe20000010058 */
[----:B------:R-:W-:Y:S01]  /*6c90*/  FFMA.FTZ R61, R91, 1.1920928955078125e-07, R84 ;  /* 0x340000005b3d7823 */ /* 0x000fe20000010054 */
[----:B------:R-:W-:Y:S01]  /*6ca0*/  FFMA.FTZ R68, R65, 1.1920928955078125e-07, R68 ;  /* 0x3400000041447823 */ /* 0x000fe20000010044 */
[----:B------:R-:W-:Y:S01]  /*6cb0*/  FFMA.FTZ R77, R70, 0.69314718246459960938, R77 ;  /* 0x3f317218464d7823 */ /* 0x000fe2000001004d */
[----:B------:R-:W-:Y:S01]  /*6cc0*/  FFMA.FTZ R62, R62, 0.69314718246459960938, R79 ;  /* 0x3f3172183e3e7823 */ /* 0x000fe2000001004f */
[----:B------:R-:W-:Y:S01]  /*6cd0*/  FFMA.FTZ R61, R61, 0.69314718246459960938, R80 ;  /* 0x3f3172183d3d7823 */ /* 0x000fe20000010050 */
[----:B------:R-:W-:Y:S01]  /*6ce0*/  FFMA.FTZ R75, R68, 0.69314718246459960938, R75 ;  /* 0x3f317218444b7823 */ /* 0x000fe2000001004b */
[----:B------:R-:W-:Y:S01]  /*6cf0*/  SEL R68, RZ, 0x10, !P1 ;  /* 0x00000010ff447807 */ /* 0x000fe20004800000 */
[----:B------:R-:W-:Y:S01]  /*6d00*/  @P5 IMAD.MOV.U32 R74, RZ, RZ, 0x7f800000 ;  /* 0x7f800000ff4a5424 */ /* 0x000fe200078e00ff */
[----:B------:R-:W-:-:S03]  /*6d10*/  IADD3 R71, P1, R42, R71, RZ ;  /* 0x000000472a477210 */ /* 0x000fc60007f3e0ff */
[----:B------:R-:W-:Y:S01]  /*6d20*/  @P5 FFMA.FTZ R69, R47, R74, +INF ;  /* 0x7f8000002f455423 */ /* 0x000fe2000001004a */
[----:B------:R-:W-:Y:S02]  /*6d30*/  IADD3 R65, P5, R33, R56, RZ ;  /* 0x0000003821417210 */ /* 0x000fe40007fbe0ff */
[----:B------:R-:W-:Y:S02]  /*6d40*/  SEL R56, RZ, 0x10, !P4 ;  /* 0x00000010ff387807 */ /* 0x000fe40006000000 */
[----:B------:R-:W-:Y:S01]  /*6d50*/  IADD3 R64, P4, R36, R55, RZ ;  /* 0x0000003724407210 */ /* 0x000fe20007f9e0ff */
[----:B------:R-:W-:Y:S01]  /*6d60*/  IMAD.X R55, RZ, RZ, R31, P5 ;  /* 0x000000ffff377224 */ /* 0x000fe200028e061f */
[----:B------:R-:W-:Y:S02]  /*6d70*/  IADD3 R36, P0, R34, R67, RZ ;  /* 0x0000004322247210 */ /* 0x000fe40007f1e0ff */
[----:B------:R-:W-:Y:S02]  /*6d80*/  IADD3 R68, P5, R49, R68, RZ ;  /* 0x0000004431447210 */ /* 0x000fe40007fbe0ff */
[----:B------:R-:W-:Y:S01]  /*6d90*/  SEL R33, RZ, 0x10, !P2 ;  /* 0x00000010ff217807 */ /* 0x000fe20005000000 */
[----:B------:R-:W-:Y:S01]  /*6da0*/  IMAD.X R49, RZ, RZ, R37, P0 ;  /* 0x000000ffff317224 */ /* 0x000fe200000e0625 */
[----:B------:R-:W-:Y:S01]  /*6db0*/  SEL R34, RZ, 0x10, !P3 ;  /* 0x00000010ff227807 */ /* 0x000fe20005800000 */
[----:B------:R-:W-:Y:S01]  /*6dc0*/  IMAD.X R50, RZ, RZ, R50, P5 ;  /* 0x000000ffff327224 */ /* 0x000fe200028e0632 */
[----:B------:R-:W-:-:S02]  /*6dd0*/  IADD3 R56, P2, R39, R56, RZ ;  /* 0x0000003827387210 */ /* 0x000fc40007f5e0ff */
[----:B------:R-:W-:Y:S01]  /*6de0*/  IADD3 R70, P3, R46, R33, RZ ;  /* 0x000000212e467210 */ /* 0x000fe20007f7e0ff */
[----:B------:R-:W-:Y:S01]  /*6df0*/  IMAD.X R46, RZ, RZ, R35, P4 ;  /* 0x000000ffff2e7224 */ /* 0x000fe200020e0623 */
[----:B------:R-:W-:Y:S02]  /*6e00*/  SHF.R.U32.HI R31, RZ, 0x1a, R49 ;  /* 0x0000001aff1f7819 */ /* 0x000fe40000011631 */
[----:B------:R-:W-:Y:S01]  /*6e10*/  IADD3 R67, P4, R53, R34, RZ ;  /* 0x0000002235437210 */ /* 0x000fe20007f9e0ff */
[----:B------:R-:W-:Y:S01]  /*6e20*/  IMAD.X R45, RZ, RZ, R45, P3 ;  /* 0x000000ffff2d7224 */ /* 0x000fe200018e062d */
[----:B------:R-:W-:Y:S01]  /*6e30*/  IADD3.X R53, RZ, R40, RZ, P2, !PT ;  /* 0x00000028ff357210 */ /* 0x000fe200017fe4ff */
[----:B------:R-:W-:Y:S01]  /*6e40*/  IMAD.X R40, RZ, RZ, R43, P1 ;  /* 0x000000ffff287224 */ /* 0x000fe200008e062b */
[----:B------:R-:W-:Y:S01]  /*6e50*/  LOP3.LUT R31, R31, 0x20, RZ, 0xc0, !PT ;  /* 0x000000201f1f7812 */ /* 0x000fe200078ec0ff */
[----:B------:R-:W-:Y:S01]  /*6e60*/  IMAD.X R54, RZ, RZ, R54, P4 ;  /* 0x000000ffff367224 */ /* 0x000fe200020e0636 */
[----:B------:R-:W-:-:S02]  /*6e70*/  SHF.R.U32.HI R34, RZ, 0x1a, R55 ;  /* 0x0000001aff227819 */ /* 0x000fc40000011637 */
[----:B------:R-:W-:Y:S02]  /*6e80*/  IADD3 R43, P1, R31, R36, RZ ;  /* 0x000000241f2b7210 */ /* 0x000fe40007f3e0ff */
[----:B------:R-:W-:Y:S02]  /*6e90*/  SHF.R.U32.HI R33, RZ, 0x1a, R46 ;  /* 0x0000001aff217819 */ /* 0x000fe4000001162e */
[----:B------:R-:W-:Y:S02]  /*6ea0*/  SHF.R.U32.HI R36, RZ, 0x1a, R40 ;  /* 0x0000001aff247819 */ /* 0x000fe40000011628 */
[----:B------:R-:W-:Y:S02]  /*6eb0*/  SHF.R.U32.HI R31, RZ, 0x1a, R45 ;  /* 0x0000001aff1f7819 */ /* 0x000fe4000001162d */
[----:B------:R-:W-:Y:S02]  /*6ec0*/  LOP3.LUT R34, R34, 0x20, RZ, 0xc0, !PT ;  /* 0x0000002022227812 */ /* 0x000fe400078ec0ff */
[----:B------:R-:W-:-:S02]  /*6ed0*/  LOP3.LUT R33, R33, 0x20, RZ, 0xc0, !PT ;  /* 0x0000002021217812 */ /* 0x000fc400078ec0ff */
[----:B------:R-:W-:Y:S02]  /*6ee0*/  LOP3.LUT R36, R36, 0x20, RZ, 0xc0, !PT ;  /* 0x0000002024247812 */ /* 0x000fe400078ec0ff */
[----:B------:R-:W-:Y:S02]  /*6ef0*/  LOP3.LUT R31, R31, 0x20, RZ, 0xc0, !PT ;  /* 0x000000201f1f7812 */ /* 0x000fe400078ec0ff */
[----:B------:R-:W-:Y:S02]  /*6f00*/  SHF.R.U32.HI R39, RZ, 0x1a, R53 ;  /* 0x0000001aff277819 */ /* 0x000fe40000011635 */
[----:B------:R-:W-:Y:S02]  /*6f10*/  SHF.R.U32.HI R35, RZ, 0x1a, R50 ;  /* 0x0000001aff237819 */ /* 0x000fe40000011632 */
[----:B------:R-:W-:Y:S02]  /*6f20*/  SHF.R.U32.HI R42, RZ, 0x1a, R54 ;  /* 0x0000001aff2a7819 */ /* 0x000fe40000011636 */
[----:B------:R-:W-:-:S02]  /*6f30*/  IADD3 R34, P0, R34, R65, RZ ;  /* 0x0000004122227210 */ /* 0x000fc40007f1e0ff */
[----:B------:R-:W-:Y:S02]  /*6f40*/  IADD3 R33, P2, R33, R64, RZ ;  /* 0x0000004021217210 */ /* 0x000fe40007f5e0ff */
[----:B------:R-:W-:Y:S01]  /*6f50*/  IADD3 R36, P5, R36, R71, RZ ;  /* 0x0000004724247210 */ /* 0x000fe20007fbe0ff */
[----:B------:R-:W-:Y:S01]  /*6f60*/  IMAD.X R37, RZ, RZ, R55, P0 ;  /* 0x000000ffff257224 */ /* 0x000fe200000e0637 */
[----:B------:R-:W-:Y:S01]  /*6f70*/  IADD3 R31, P4, R31, R70, RZ ;  /* 0x000000461f1f7210 */ /* 0x000fe20007f9e0ff */
[----:B------:R-:W-:Y:S01]  /*6f80*/  IMAD.X R46, RZ, RZ, R46, P2 ;  /* 0x000000ffff2e7224 */ /* 0x000fe200010e062e */
[----:B------:R-:W-:Y:S01]  /*6f90*/  LOP3.LUT R39, R39, 0x20, RZ, 0xc0, !PT ;  /* 0x0000002027277812 */ /* 0x000fe200078ec0ff */
[----:B------:R-:W-:Y:S01]  /*6fa0*/  IMAD.X R40, RZ, RZ, R40, P5 ;  /* 0x000000ffff287224 */ /* 0x000fe200028e0628 */
[----:B------:R-:W-:Y:S02]  /*6fb0*/  LOP3.LUT R35, R35, 0x20, RZ, 0xc0, !PT ;  /* 0x0000002023237812 */ /* 0x000fe400078ec0ff */
[----:B------:R-:W-:-:S02]  /*6fc0*/  LOP3.LUT R42, R42, 0x20, RZ, 0xc0, !PT ;  /* 0x000000202a2a7812 */ /* 0x000fc400078ec0ff */
[----:B------:R-:W-:Y:S01]  /*6fd0*/  LOP3.LUT R34, R34, R33, RZ, 0xfc, !PT ;  /* 0x0000002122227212 */ /* 0x000fe200078efcff */
[----:B------:R-:W-:Y:S01]  /*6fe0*/  IMAD.X R33, RZ, RZ, R45, P4 ;  /* 0x000000ffff217224 */ /* 0x000fe200020e062d */
[----:B------:R-:W-:Y:S02]  /*6ff0*/  IADD3 R39, P3, R39, R56, RZ ;  /* 0x0000003827277210 */ /* 0x000fe40007f7e0ff */
[----:B------:R-:W-:Y:S02]  /*7000*/  IADD3 R35, P0, R35, R68, RZ ;  /* 0x0000004423237210 */ /* 0x000fe40007f1e0ff */
[----:B------:R-:W-:Y:S02]  /*7010*/  IADD3 R42, P2, R42, R67, RZ ;  /* 0x000000432a2a7210 */ /* 0x000fe40007f5e0ff */
[----:B------:R-:W-:Y:S02]  /*7020*/  LOP3.LUT R31, R36, R31, RZ, 0xfc, !PT ;  /* 0x0000001f241f7212 */ /* 0x000fe400078efcff */
[----:B------:R-:W-:Y:S01]  /*7030*/  LOP3.LUT R34, R34, R43, R39, 0xfe, !PT ;  /* 0x0000002b22227212 */ /* 0x000fe200078efe27 */
[----:B------:R-:W-:Y:S01]  /*7040*/  IMAD.X R43, RZ, RZ, R49, P1 ;  /* 0x000000ffff2b7224 */ /* 0x000fe200008e0631 */
[----:B------:R-:W-:Y:S01]  /*7050*/  LOP3.LUT R36, R37, R46, RZ, 0xfc, !PT ;  /* 0x0000002e25247212 */ /* 0x000fe200078efcff */
[----:B------:R-:W-:Y:S01]  /*7060*/  IMAD.X R37, RZ, RZ, R50, P0 ;  /* 0x000000ffff257224 */ /* 0x000fe200000e0632 */
[----:B------:R-:W-:Y:S01]  /*7070*/  LOP3.LUT R33, R40, R33, RZ, 0xfc, !PT ;  /* 0x0000002128217212 */ /* 0x000fe200078efcff */
[----:B------:R-:W-:Y:S01]  /*7080*/  IMAD.X R40, RZ, RZ, R54, P2 ;  /* 0x000000ffff287224 */ /* 0x000fe200010e0636 */
[----:B------:R-:W-:-:S02]  /*7090*/  IADD3.X R39, RZ, R53, RZ, P3, !PT ;  /* 0x00000035ff277210 */ /* 0x000fc40001ffe4ff */
[----:B------:R-:W-:Y:S02]  /*70a0*/  LOP3.LUT R31, R31, R35, R42, 0xfe, !PT ;  /* 0x000000231f1f7212 */ /* 0x000fe400078efe2a */
[----:B------:R-:W-:Y:S02]  /*70b0*/  LOP3.LUT R36, R36, R43, R39, 0xfe, !PT ;  /* 0x0000002b24247212 */ /* 0x000fe400078efe27 */
[----:B------:R-:W-:Y:S02]  /*70c0*/  LOP3.LUT R33, R33, R37, R40, 0xfe, !PT ;  /* 0x0000002521217212 */ /* 0x000fe400078efe28 */
[----:B------:R-:W-:Y:S01]  /*70d0*/  LOP3.LUT R31, R34, R31, RZ, 0xfc, !PT ;  /* 0x0000001f221f7212 */ /* 0x000fe200078efcff */
[----:B------:R-:W-:Y:S01]  /*70e0*/  @P6 IMAD.MOV.U32 R34, RZ, RZ, 0x7f800000 ;  /* 0x7f800000ff226424 */ /* 0x000fe200078e00ff */
[----:B------:R-:W-:Y:S02]  /*70f0*/  LOP3.LUT R33, R36, R33, RZ, 0xfc, !PT ;  /* 0x0000002124217212 */ /* 0x000fe400078efcff */
[----:B------:R-:W-:Y:S01]  /*7100*/  ISETP.GE.U32.AND P0, PT, R31, 0x20, PT ;  /* 0x000000201f00780c */ /* 0x000fe20003f06070 */
[----:B------:R-:W-:Y:S01]  /*7110*/  @P6 FFMA.FTZ R72, R57, R34, +INF ;  /* 0x7f80000039486423 */ /* 0x000fe20000010022 */
[----:B------:R-:W-:-:S02]  /*7120*/  ISETP.GE.U32.AND P1, PT, R58, 0x7f800000, PT ;  /* 0x7f8000003a00780c */ /* 0x000fc40003f26070 */
[----:B------:R-:W-:Y:S02]  /*7130*/  ISETP.GE.U32.AND P2, PT, R59, 0x7f800000, PT ;  /* 0x7f8000003b00780c */ /* 0x000fe40003f46070 */
[----:B------:R-:W-:Y:S02]  /*7140*/  ISETP.GE.U32.AND P3, PT, R60, 0x7f800000, PT ;  /* 0x7f8000003c00780c */ /* 0x000fe40003f66070 */
[----:B------:R-:W-:Y:S02]  /*7150*/  ISETP.GE.U32.AND P4, PT, R63, 0x7f800000, PT ;  /* 0x7f8000003f00780c */ /* 0x000fe40003f86070 */
[----:B------:R-:W-:Y:S02]  /*7160*/  ISETP.GE.U32.AND P5, PT, R78, 0x7f800000, PT ;  /* 0x7f8000004e00780c */ /* 0x000fe40003fa6070 */
[----:B------:R-:W-:-:S11]  /*7170*/  ISETP.GE.U32.AND.EX P0, PT, R33, RZ, PT, P0 ;  /* 0x000000ff2100720c */ /* 0x000fd60003f06100 */
[----:B------:R-:W-:-:S04]  /*7180*/  @P5 IMAD.MOV.U32 R31, RZ, RZ, 0x7f800000 ;  /* 0x7f800000ff1f5424 */ /* 0x000fc800078e00ff */
[----:B------:R-:W-:Y:S01]  /*7190*/  @P5 FFMA.FTZ R61, R78, R31, +INF ;  /* 0x7f8000004e3d5423 */ /* 0x000fe2000001001f */
[----:B--2---:R0:W-:Y:S02]  /*71a0*/  STS.128 [R0], R4 ;  /* 0x0000000400007388 */ /* 0x0041e40000000c00 */
[----:B0-----:R-:W-:Y:S02]  /*71b0*/  @P1 IMAD.MOV.U32 R5, RZ, RZ, 0x7f800000 ;  /* 0x7f800000ff051424 */ /* 0x001fe400078e00ff */
[----:B------:R-:W-:Y:S02]  /*71c0*/  @P2 IMAD.MOV.U32 R4, RZ, RZ, 0x7f800000 ;  /* 0x7f800000ff042424 */ /* 0x000fe400078e00ff */
[----:B------:R-:W-:Y:S01]  /*71d0*/  @P3 IMAD.MOV.U32 R7, RZ, RZ, 0x7f800000 ;  /* 0x7f800000ff073424 */ /* 0x000fe200078e00ff */
[----:B------:R-:W-:Y:S01]  /*71e0*/  @P1 FFMA.FTZ R73, R58, R5, +INF ;  /* 0x7f8000003a491423 */ /* 0x000fe20000010005 */
[----:B------:R-:W-:Y:S01]  /*71f0*/  @P4 IMAD.MOV.U32 R6, RZ, RZ, 0x7f800000 ;  /* 0x7f800000ff064424 */ /* 0x000fe200078e00ff */
[----:B------:R-:W-:Y:S01]  /*7200*/  @P2 FFMA.FTZ R75, R59, R4, +INF ;  /* 0x7f8000003b4b2423 */ /* 0x000fe20000010004 */
[----:B------:R-:W-:-:S02]  /*7210*/  @P3 FFMA.FTZ R77, R60, R7, +INF ;  /* 0x7f8000003c4d3423 */ /* 0x000fc40000010007 */
        /* <DEDUP_REMOVED lines=21> */
[----:B------:R-:W-:Y:S01]  /*7370*/  LDS.U16 R43, [R9+0x60] ;  /* 0x00006000092b7984 */ /* 0x000fe20000000400 */
[----:B------:R-:W-:Y:S01]  /*7380*/  FSETP.NEU.AND P6, PT, R58, RZ, PT ;  /* 0x000000ff3a00720b */ /* 0x000fe20003fcd000 */
[----:B------:R-:W2:Y:S01]  /*7390*/  F2I.S64.TRUNC R6, R6 ;  /* 0x0000000600067311 */ /* 0x000ea2000020d900 */
[----:B------:R-:W-:-:S02]  /*73a0*/  FSETP.NEU.AND P1, PT, R57, RZ, PT ;  /* 0x000000ff3900720b */ /* 0x000fc40003f2d000 */
[----:B------:R-:W-:Y:S02]  /*73b0*/  FSEL R34, R73, -INF , P6 ;  /* 0xff80000049227808 */ /* 0x000fe40003000000 */
[----:B------:R-:W-:Y:S02]  /*73c0*/  ISETP.GE.AND P6, PT, R52, 0x8, PT ;  /* 0x000000083400780c */ /* 0x000fe40003fc6270 */
[----:B------:R-:W-:Y:S01]  /*73d0*/  SHF.R.S32.HI R45, RZ, 0x1f, R51 ;  /* 0x0000001fff2d7819 */ /* 0x000fe20000011433 */
[----:B------:R-:W3:Y:S01]  /*73e0*/  F2I.S64.TRUNC R30, R31 ;  /* 0x0000001f001e7311 */ /* 0x000ee2000020d900 */
[----:B0-----:R-:W-:Y:S02]  /*73f0*/  IADD3 R36, P5, R4, 0x8, RZ ;  /* 0x0000000804247810 */ /* 0x001fe40007fbe0ff */
[----:B------:R-:W-:Y:S02]  /*7400*/  SHF.R.S32.HI R4, RZ, 0x1f, R76 ;  /* 0x0000001fff047819 */ /* 0x000fe4000001144c */
[----:B------:R-:W-:Y:S01]  /*7410*/  FSETP.NEU.AND P4, PT, R47, RZ, PT ;  /* 0x000000ff2f00720b */ /* 0x000fe20003f8d000 */
[----:B------:R-:W-:Y:S01]  /*7420*/  IMAD.X R5, RZ, RZ, R5, P5 ;  /* 0x000000ffff057224 */ /* 0x000fe200028e0605 */
[----:B------:R-:W-:Y:S01]  /*7430*/  ISETP.GE.AND P5, PT, R76, 0x8, PT ;  /* 0x000000084c00780c */ /* 0x000fe20003fa6270 */
[----:B------:R-:W-:Y:S01]  /*7440*/  F2I.S64.TRUNC R34, R34 ;  /* 0x0000002200227311 */ /* 0x000fe2000020d900 */
[----:B--2---:R-:W-:-:S02]  /*7450*/  IADD3 R33, P2, R6, 0x8, RZ ;  /* 0x0000000806217810 */ /* 0x004fc40007f5e0ff */
[----:B------:R-:W-:Y:S02]  /*7460*/  FSEL R6, R75, -INF , P0 ;  /* 0xff8000004b067808 */ /* 0x000fe40000000000 */
[C---:B------:R-:W-:Y:S02]  /*7470*/  ISETP.LT.U32.AND P0, PT, R36.reuse, 0xf, PT ;  /* 0x0000000f2400780c */ /* 0x040fe40003f01070 */
[----:B------:R-:W-:Y:S02]  /*7480*/  IADD3.X R39, RZ, R7, RZ, P2, !PT ;  /* 0x00000007ff277210 */ /* 0x000fe400017fe4ff */
[----:B------:R-:W-:Y:S01]  /*7490*/  ISETP.LT.AND.EX P0, PT, R5, RZ, PT, P0 ;  /* 0x000000ff0500720c */ /* 0x000fe20003f01300 */
[----:B------:R-:W0:Y:S01]  /*74a0*/  F2I.S64.TRUNC R6, R6 ;  /* 0x0000000600067311 */ /* 0x000e22000020d900 */
[----:B------:R-:W-:Y:S02]  /*74b0*/  SHF.R.S32.HI R49, RZ, 0x1f, R48 ;  /* 0x0000001fff317819 */ /* 0x000fe40000011430 */
[----:B------:R-:W-:-:S02]  /*74c0*/  @P5 SEL R76, R36, 0xf, P0 ;  /* 0x0000000f244c5807 */ /* 0x000fc40000000000 */
[----:B------:R-:W-:Y:S02]  /*74d0*/  @P5 SEL R4, R5, RZ, P0 ;  /* 0x000000ff05045207 */ /* 0x000fe40000000000 */
[----:B---3--:R-:W-:Y:S02]  /*74e0*/  IADD3 R30, P0, R30, 0x8, RZ ;  /* 0x000000081e1e7810 */ /* 0x008fe40007f1e0ff */
[----:B------:R-:W-:Y:S02]  /*74f0*/  ISETP.GE.AND P5, PT, R51, 0x8, PT ;  /* 0x000000083300780c */ /* 0x000fe40003fa6270 */
[----:B------:R-:W-:Y:S01]  /*7500*/  FSEL R36, R72, -INF , P1 ;  /* 0xff80000048247808 */ /* 0x000fe20000800000 */
[----:B------:R-:W-:Y:S01]  /*7510*/  IMAD.X R31, RZ, RZ, R31, P0 ;  /* 0x000000ffff1f7224 */ /* 0x000fe200000e061f */
[----:B------:R-:W-:Y:S02]  /*7520*/  ISETP.LT.U32.AND P1, PT, R33, 0xf, PT ;  /* 0x0000000f2100780c */ /* 0x000fe40003f21070 */
[----:B------:R-:W-:-:S02]  /*7530*/  ISETP.LT.U32.AND P0, PT, R30, 0xf, PT ;  /* 0x0000000f1e00780c */ /* 0x000fc40003f01070 */
[----:B------:R-:W-:Y:S01]  /*7540*/  ISETP.LT.AND.EX P1, PT, R39, RZ, PT, P1 ;  /* 0x000000ff2700720c */ /* 0x000fe20003f21310 */
[----:B------:R-:W2:Y:S01]  /*7550*/  F2I.S64.TRUNC R36, R36 ;  /* 0x0000002400247311 */ /* 0x000ea2000020d900 */
[----:B------:R-:W-:Y:S02]  /*7560*/  ISETP.LT.AND.EX P0, PT, R31, RZ, PT, P0 ;  /* 0x000000ff1f00720c */ /* 0x000fe40003f01300 */
[----:B------:R-:W-:Y:S02]  /*7570*/  SHF.R.S32.HI R5, RZ, 0x1f, R52 ;  /* 0x0000001fff057819 */ /* 0x000fe40000011434 */
[----:B------:R-:W-:Y:S01]  /*7580*/  @P6 SEL R52, R33, 0xf, P1 ;  /* 0x0000000f21346807 */ /* 0x000fe20000800000 */
[----:B------:R-:W-:Y:S01]  /*7590*/  IMAD.MOV.U32 R33, RZ, RZ, R48 ;  /* 0x000000ffff217224 */ /* 0x000fe200078e0030 */
[----:B------:R-:W-:Y:S02]  /*75a0*/  @P6 SEL R5, R39, RZ, P1 ;  /* 0x000000ff27056207 */ /* 0x000fe40000800000 */
[----:B------:R-:W-:-:S02]  /*75b0*/  @P5 SEL R51, R30, 0xf, P0 ;  /* 0x0000000f1e335807 */ /* 0x000fc40000000000 */
[----:B------:R-:W-:Y:S02]  /*75c0*/  @P5 SEL R45, R31, RZ, P0 ;  /* 0x000000ff1f2d5207 */ /* 0x000fe40000000000 */
[----:B0-----:R-:W-:Y:S02]  /*75d0*/  IADD3 R30, P6, R6, 0x8, RZ ;  /* 0x00000008061e7810 */ /* 0x001fe40007fde0ff */
[----:B------:R-:W-:Y:S02]  /*75e0*/  IADD3 R42, P0, R34, 0x8, RZ ;  /* 0x00000008222a7810 */ /* 0x000fe40007f1e0ff */
[----:B------:R-:W-:Y:S01]  /*75f0*/  ISETP.GE.AND P5, PT, R48, 0x8, PT ;  /* 0x000000083000780c */ /* 0x000fe20003fa6270 */
[----:B------:R-:W-:Y:S01]  /*7600*/  IMAD.X R39, RZ, RZ, R7, P6 ;  /* 0x000000ffff277224 */ /* 0x000fe200030e0607 */
[----:B------:R-:W-:Y:S01]  /*7610*/  FSEL R6, R69, -INF , P4 ;  /* 0xff80000045067808 */ /* 0x000fe20002000000 */
[----:B------:R-:W-:Y:S01]  /*7620*/  IMAD.X R34, RZ, RZ, R35, P0 ;  /* 0x000000ffff227224 */ /* 0x000fe200000e0623 */
[----:B------:R-:W-:-:S02]  /*7630*/  ISETP.LT.U32.AND P0, PT, R30, 0xf, PT ;  /* 0x0000000f1e00780c */ /* 0x000fc40003f01070 */
[----:B--2---:R-:W-:Y:S02]  /*7640*/  IADD3 R40, P6, R36, 0x8, RZ ;  /* 0x0000000824287810 */ /* 0x004fe40007fde0ff */
[----:B------:R-:W-:Y:S01]  /*7650*/  ISETP.LT.AND.EX P0, PT, R39, RZ, PT, P0 ;  /* 0x000000ff2700720c */ /* 0x000fe20003f01300 */
[----:B------:R-:W0:Y:S01]  /*7660*/  F2I.S64.TRUNC R6, R6 ;  /* 0x0000000600067311 */ /* 0x000e22000020d900 */
[----:B------:R-:W-:Y:S01]  /*7670*/  ISETP.GE.AND P4, PT, R44, 0x8, PT ;  /* 0x000000082c00780c */ /* 0x000fe20003f86270 */
[----:B------:R-:W-:Y:S01]  /*7680*/  IMAD.X R37, RZ, RZ, R37, P6 ;  /* 0x000000ffff257224 */ /* 0x000fe200030e0625 */
[----:B------:R-:W-:Y:S02]  /*7690*/  ISETP.LT.U32.AND P6, PT, R42, 0xf, PT ;  /* 0x0000000f2a00780c */ /* 0x000fe40003fc1070 */
[----:B------:R-:W-:Y:S02]  /*76a0*/  @P5 SEL R33, R30, 0xf, P0 ;  /* 0x0000000f1e215807 */ /* 0x000fe40000000000 */
[----:B------:R-:W-:-:S02]  /*76b0*/  FSEL R30, R66, -INF , P3 ;  /* 0xff800000421e7808 */ /* 0x000fc40001800000 */
[----:B------:R-:W-:Y:S02]  /*76c0*/  ISETP.LT.AND.EX P3, PT, R34, RZ, PT, P6 ;  /* 0x000000ff2200720c */ /* 0x000fe40003f61360 */
[----:B------:R-:W-:Y:S02]  /*76d0*/  ISETP.GE.AND P6, PT, R41, 0x8, PT ;  /* 0x000000082900780c */ /* 0x000fe40003fc6270 */
[----:B------:R-:W2:Y:S01]  /*76e0*/  F2I.S64.TRUNC R30, R30 ;  /* 0x0000001e001e7311 */ /* 0x000ea2000020d900 */
[----:B------:R-:W-:Y:S02]  /*76f0*/  @P5 SEL R49, R39, RZ, P0 ;  /* 0x000000ff27315207 */ /* 0x000fe40000000000 */
[----:B------:R-:W-:Y:S02]  /*7700*/  ISETP.LT.U32.AND P0, PT, R40, 0xf, PT ;  /* 0x0000000f2800780c */ /* 0x000fe40003f01070 */
[----:B------:R-:W-:Y:S02]  /*7710*/  SHF.R.S32.HI R46, RZ, 0x1f, R44 ;  /* 0x0000001fff2e7819 */ /* 0x000fe4000001142c */
[----:B------:R-:W-:-:S02]  /*7720*/  @P4 SEL R44, R42, 0xf, P3 ;  /* 0x0000000f2a2c4807 */ /* 0x000fc40001800000 */
[----:B------:R-:W-:Y:S01]  /*7730*/  @P4 SEL R46, R34, RZ, P3 ;  /* 0x000000ff222e4207 */ /* 0x000fe20001800000 */
[----:B------:R-:W-:Y:S01]  /*7740*/  LDS.U16 R42, [R9+0x50] ;  /* 0x00005000092a7984 */ /* 0x000fe20000000400 */
[----:B0-----:R-:W-:Y:S02]  /*7750*/  IADD3 R6, P5, R6, 0x8, RZ ;  /* 0x0000000806067810 */ /* 0x001fe40007fbe0ff */
[----:B------:R-:W-:Y:S02]  /*7760*/  ISETP.LT.AND.EX P0, PT, R37, RZ, PT, P0 ;  /* 0x000000ff2500720c */ /* 0x000fe40003f01300 */
[----:B------:R-:W-:Y:S01]  /*7770*/  ISETP.GE.AND P3, PT, R29, 0x8, PT ;  /* 0x000000081d00780c */ /* 0x000fe20003f66270 */
[----:B------:R-:W-:Y:S01]  /*7780*/  IMAD.X R7, RZ, RZ, R7, P5 ;  /* 0x000000ffff077224 */ /* 0x000fe200028e0607 */
[----:B------:R-:W-:Y:S02]  /*7790*/  SHF.R.S32.HI R36, RZ, 0x1f, R41 ;  /* 0x0000001fff247819 */ /* 0x000fe40000011429 */
[----:B------:R-:W-:-:S02]  /*77a0*/  @P6 SEL R41, R40, 0xf, P0 ;  /* 0x0000000f28296807 */ /* 0x000fc40000000000 */
[----:B------:R-:W-:Y:S01]  /*77b0*/  @P6 SEL R36, R37, RZ, P0 ;  /* 0x000000ff25246207 */ /* 0x000fe20000000000 */
[----:B------:R-:W-:Y:S01]  /*77c0*/  LDS.U16 R40, [R9+0x30] ;  /* 0x0000300009287984 */ /* 0x000fe20000000400 */
[----:B--2---:R-:W-:Y:S02]  /*77d0*/  IADD3 R34, P6, R30, 0x8, RZ ;  /* 0x000000081e227810 */ /* 0x004fe40007fde0ff */
[----:B------:R-:W-:Y:S02]  /*77e0*/  ISETP.LT.U32.AND P0, PT, R6, 0xf, PT ;  /* 0x0000000f0600780c */ /* 0x000fe40003f01070 */
[----:B------:R-:W-:Y:S01]  /*77f0*/  ISETP.GE.AND P5, PT, R27, 0x8, PT ;  /* 0x000000081b00780c */ /* 0x000fe20003fa6270 */
[----:B------:R-:W-:Y:S01]  /*7800*/  IMAD.X R30, RZ, RZ, R31, P6 ;  /* 0x000000ffff1e7224 */ /* 0x000fe200030e061f */
[----:B------:R-:W-:Y:S02]  /*7810*/  ISETP.LT.AND.EX P0, PT, R7, RZ, PT, P0 ;  /* 0x000000ff0700720c */ /* 0x000fe40003f01300 */
[----:B------:R-:W-:-:S02]  /*7820*/  ISETP.LT.U32.AND P6, PT, R34, 0xf, PT ;  /* 0x0000000f2200780c */ /* 0x000fc40003fc1070 */
[----:B------:R-:W-:Y:S02]  /*7830*/  SHF.R.S32.HI R35, RZ, 0x1f, R29 ;  /* 0x0000001fff237819 */ /* 0x000fe4000001141d */
[----:B------:R-:W-:Y:S02]  /*7840*/  @P3 SEL R29, R6, 0xf, P0 ;  /* 0x0000000f061d3807 */ /* 0x000fe40000000000 */
[----:B------:R-:W-:Y:S02]  /*7850*/  @P3 SEL R35, R7, RZ, P0 ;  /* 0x000000ff07233207 */ /* 0x000fe40000000000 */
[----:B------:R-:W-:Y:S02]  /*7860*/  ISETP.LT.AND.EX P0, PT, R30, RZ, PT, P6 ;  /* 0x000000ff1e00720c */ /* 0x000fe40003f01360 */
[----:B------:R-:W-:Y:S02]  /*7870*/  SHF.R.S32.HI R7, RZ, 0x1f, R27 ;  /* 0x0000001fff077819 */ /* 0x000fe4000001141b */
[----:B------:R-:W-:-:S02]  /*7880*/  @P5 SEL R27, R34, 0xf, P0 ;  /* 0x0000000f221b5807 */ /* 0x000fc40000000000 */
[----:B------:R-:W-:Y:S02]  /*7890*/  @P5 SEL R7, R30, RZ, P0 ;  /* 0x000000ff1e075207 */ /* 0x000fe40000000000 */
[----:B------:R-:W-:Y:S02]  /*78a0*/  ISETP.GT.AND P5, PT, R26, RZ, PT ;  /* 0x000000ff1a00720c */ /* 0x000fe40003fa4270 */
[----:B------:R-:W-:Y:S02]  /*78b0*/  ISETP.GT.AND P2, PT, R89, RZ, PT ;  /* 0x000000ff5900720c */ /* 0x000fe40003f44270 */
[----:B------:R-:W-:Y:S02]  /*78c0*/  SEL R6, RZ, 0x10, !P5 ;  /* 0x00000010ff067807 */ /* 0x000fe40006800000 */
[----:B------:R-:W-:Y:S02]  /*78d0*/  SEL R37, RZ, 0x10, !P2 ;  /* 0x00000010ff257807 */ /* 0x000fe40005000000 */
[----:B------:R-:W-:-:S02]  /*78e0*/  ISETP.GT.AND P2, PT, R82, RZ, PT ;  /* 0x000000ff5200720c */ /* 0x000fc40003f44270 */
[----:B------:R-:W-:Y:S02]  /*78f0*/  IADD3 R6, P5, R27, R6, RZ ;  /* 0x000000061b067210 */ /* 0x000fe40007fbe0ff */
[----:B------:R-:W-:Y:S02]  /*7900*/  ISETP.GT.AND P3, PT, R85, RZ, PT ;  /* 0x000000ff5500720c */ /* 0x000fe40003f64270 */
[----:B------:R-:W-:Y:S01]  /*7910*/  SEL R30, RZ, 0x10, !P2 ;  /* 0x00000010ff1e7807 */ /* 0x000fe20005000000 */
[----:B------:R-:W-:Y:S01]  /*7920*/  IMAD.X R26, RZ, RZ, R7, P5 ;  /* 0x000000ffff1a7224 */ /* 0x000fe200028e0607 */
[----:B------:R-:W-:Y:S02]  /*7930*/  ISETP.GT.AND P6, PT, R38, RZ, PT ;  /* 0x000000ff2600720c */ /* 0x000fe40003fc4270 */
[----:B------:R-:W-:Y:S02]  /*7940*/  SEL R48, RZ, 0x10, !P3 ;  /* 0x00000010ff307807 */ /* 0x000fe40005800000 */
[----:B------:R-:W-:-:S02]  /*7950*/  IADD3 R30, P3, R29, R30, RZ ;  /* 0x0000001e1d1e7210 */ /* 0x000fc40007f7e0ff */
[----:B------:R-:W-:Y:S01]  /*7960*/  SEL R27, RZ, 0x10, !P6 ;  /* 0x00000010ff1b7807 */ /* 0x000fe20007000000 */
[----:B------:R-:W-:Y:S01]  /*7970*/  LDS.U16 R29, [R9+0x10] ;  /* 0x00001000091d7984 */ /* 0x000fe20000000400 */
[----:B------:R-:W-:Y:S01]  /*7980*/  SHF.R.U32.HI R7, RZ, 0x1a, R26 ;  /* 0x0000001aff077819 */ /* 0x000fe2000001161a */
[----:B------:R-:W-:Y:S01]  /*7990*/  IMAD.X R35, RZ, RZ, R35, P3 ;  /* 0x000000ffff237224 */ /* 0x000fe200018e0623 */
[----:B------:R-:W-:Y:S02]  /*79a0*/  IADD3 R38, P3, R44, R27, RZ ;  /* 0x0000001b2c267210 */ /* 0x000fe40007f7e0ff */
[----:B------:R-:W-:Y:S02]  /*79b0*/  LOP3.LUT R7, R7, 0x20, RZ, 0xc0, !PT ;  /* 0x0000002007077812 */ /* 0x000fe400078ec0ff */
[----:B------:R-:W-:Y:S01]  /*79c0*/  ISETP.GT.AND P0, PT, R83, RZ, PT ;  /* 0x000000ff5300720c */ /* 0x000fe20003f04270 */
[----:B------:R-:W-:Y:S01]  /*79d0*/  IMAD.X R46, RZ, RZ, R46, P3 ;  /* 0x000000ffff2e7224 */ /* 0x000fe200018e062e */
[----:B------:R-:W-:-:S02]  /*79e0*/  IADD3 R7, P3, R7, R6, RZ ;  /* 0x0000000607077210 */ /* 0x000fc40007f7e0ff */
[----:B------:R-:W-:Y:S02]  /*79f0*/  SEL R34, RZ, 0x10, !P0 ;  /* 0x00000010ff227807 */ /* 0x000fe40004000000 */
[----:B------:R-:W-:Y:S01]  /*7a00*/  ISETP.GT.AND P1, PT, R87, RZ, PT ;  /* 0x000000ff5700720c */ /* 0x000fe20003f24270 */
[----:B------:R-:W-:Y:S01]  /*7a10*/  IMAD.X R6, RZ, RZ, R26, P3 ;  /* 0x000000ffff067224 */ /* 0x000fe200018e061a */
[----:B------:R-:W-:Y:S02]  /*7a20*/  LEA R26, P3, R7, R2, 0x7 ;  /* 0x00000002071a7211 */ /* 0x000fe400078638ff */
[----:B------:R-:W-:Y:S02]  /*7a30*/  IADD3 R48, P0, R33, R48, RZ ;  /* 0x0000003021307210 */ /* 0x000fe40007f1e0ff */
[----:B------:R-:W-:Y:S01]  /*7a40*/  IADD3 R34, P5, R41, R34, RZ ;  /* 0x0000002229227210 */ /* 0x000fe20007fbe0ff */
[----:B------:R-:W-:Y:S01]  /*7a50*/  LDS.U16 R33, [R9+0x20] ;  /* 0x0000200009217984 */ /* 0x000fe20000000400 */
[----:B------:R-:W-:Y:S01]  /*7a60*/  LEA.HI.X R27, R7, R3, R6, 0x7, P3 ;  /* 0x00000003071b7211 */ /* 0x000fe200018f3c06 */
[----:B------:R-:W-:Y:S01]  /*7a70*/  IMAD.X R49, RZ, RZ, R49, P0 ;  /* 0x000000ffff317224 */ /* 0x000fe200000e0631 */
[----:B------:R-:W-:Y:S01]  /*7a80*/  ISETP.GT.AND P4, PT, R86, RZ, PT ;  /* 0x000000ff5600720c */ /* 0x000fe20003f84270 */
[----:B------:R-:W0:Y:S01]  /*7a90*/  LDS.U16 R7, [R9] ;  /* 0x0000000009077984 */ /* 0x000e220000000400 */
[----:B------:R-:W-:-:S02]  /*7aa0*/  SEL R31, RZ, 0x10, !P1 ;  /* 0x00000010ff1f7807 */ /* 0x000fc40004800000 */
[----:B------:R-:W-:Y:S01]  /*7ab0*/  IADD3.X R36, RZ, R36, RZ, P5, !PT ;  /* 0x00000024ff247210 */ /* 0x000fe20002ffe4ff */
[----:B------:R-:W2:Y:S01]  /*7ac0*/  LDS.U16 R41, [R9+0x40] ;  /* 0x0000400009297984 */ /* 0x000ea20000000400 */
[----:B------:R-:W-:Y:S02]  /*7ad0*/  SEL R50, RZ, 0x10, !P4 ;  /* 0x00000010ff327807 */ /* 0x000fe40006000000 */
[----:B------:R-:W-:Y:S01]  /*7ae0*/  IADD3 R52, P4, R52, R31, RZ ;  /* 0x0000001f34347210 */ /* 0x000fe20007f9e0ff */
[----:B------:R-:W3:Y:S01]  /*7af0*/  LDS.U16 R6, [R9+0x70] ;  /* 0x0000700009067984 */ /* 0x000ee20000000400 */
[----:B------:R-:W-:Y:S02]  /*7b00*/  IADD3 R54, P1, R76, R37, RZ ;  /* 0x000000254c367210 */ /* 0x000fe40007f3e0ff */
[----:B------:R-:W-:Y:S01]  /*7b10*/  SHF.R.U32.HI R31, RZ, 0x1a, R35 ;  /* 0x0000001aff1f7819 */ /* 0x000fe20000011623 */
[----:B------:R-:W-:Y:S01]  /*7b20*/  BAR.SYNC.DEFER_BLOCKING 0x0 ;  /* 0x0000000000007b1d */ /* 0x000fe20000010000 */
[----:B------:R-:W-:-:S02]  /*7b30*/  SHF.R.U32.HI R37, RZ, 0x1a, R36 ;  /* 0x0000001aff257819 */ /* 0x000fc40000011624 */
[----:B------:R-:W-:Y:S02]  /*7b40*/  LOP3.LUT R31, R31, 0x20, RZ, 0xc0, !PT ;  /* 0x000000201f1f7812 */ /* 0x000fe400078ec0ff */
[----:B------:R-:W-:Y:S02]  /*7b50*/  SHF.R.U32.HI R39, RZ, 0x1a, R46 ;  /* 0x0000001aff277819 */ /* 0x000fe4000001162e */
[----:B------:R-:W-:Y:S02]  /*7b60*/  LOP3.LUT R37, R37, 0x20, RZ, 0xc0, !PT ;  /* 0x0000002025257812 */ /* 0x000fe400078ec0ff */
[----:B------:R-:W-:Y:S02]  /*7b70*/  IADD3 R50, P2, R51, R50, RZ ;  /* 0x0000003233327210 */ /* 0x000fe40007f5e0ff */
[----:B------:R-:W-:Y:S02]  /*7b80*/  IADD3 R31, P5, R31, R30, RZ ;  /* 0x0000001e1f1f7210 */ /* 0x000fe40007fbe0ff */
[----:B------:R-:W-:-:S02]  /*7b90*/  LOP3.LUT R39, R39, 0x20, RZ, 0xc0, !PT ;  /* 0x0000002027277812 */ /* 0x000fc400078ec0ff */
[----:B------:R-:W-:Y:S01]  /*7ba0*/  IADD3 R37, P6, R37, R34, RZ ;  /* 0x0000002225257210 */ /* 0x000fe20007fde0ff */
[----:B------:R-:W-:Y:S01]  /*7bb0*/  IMAD.X R35, RZ, RZ, R35, P5 ;  /* 0x000000ffff237224 */ /* 0x000fe200028e0623 */
[----:B------:R-:W-:Y:S01]  /*7bc0*/  IADD3 R39, P0, R39, R38, RZ ;  /* 0x0000002627277210 */ /* 0x000fe20007f1e0ff */
[----:B------:R-:W-:Y:S01]  /*7bd0*/  IMAD.X R38, RZ, RZ, R45, P2 ;  /* 0x000000ffff267224 */ /* 0x000fe200010e062d */
[-C--:B------:R-:W-:Y:S01]  /*7be0*/  LEA R30, P2, R31, R2.reuse, 0x7 ;  /* 0x000000021f1e7211 */ /* 0x080fe200078438ff */
[----:B------:R-:W-:Y:S01]  /*7bf0*/  IMAD.X R36, RZ, RZ, R36, P6 ;  /* 0x000000ffff247224 */ /* 0x000fe200030e0624 */
[----:B------:R-:W-:Y:S02]  /*7c00*/  LEA R34, P5, R37, R2, 0x7 ;  /* 0x0000000225227211 */ /* 0x000fe400078a38ff */
[----:B------:R-:W-:Y:S01]  /*7c10*/  SHF.R.U32.HI R47, RZ, 0x1a, R49 ;  /* 0x0000001aff2f7819 */ /* 0x000fe20000011631 */
[----:B------:R4:W5:Y:S01]  /*7c20*/  LDG.E.EL.U16 R44, [R26.64] ;  /* 0x000000041a2c7981 */ /* 0x000962000c2e1500 */
[----:B------:R-:W-:-:S02]  /*7c30*/  LEA.HI.X R31, R31, R3, R35, 0x7, P2 ;  /* 0x000000031f1f7211 */ /* 0x000fc400010f3c23 */
[----:B------:R-:W-:Y:S02]  /*7c40*/  LEA.HI.X R35, R37, R3, R36, 0x7, P5 ;  /* 0x0000000325237211 */ /* 0x000fe400028f3c24 */
[----:B------:R-:W-:Y:S01]  /*7c50*/  LOP3.LUT R47, R47, 0x20, RZ, 0xc0, !PT ;  /* 0x000000202f2f7812 */ /* 0x000fe200078ec0ff */
[----:B------:R1:W5:Y:S01]  /*7c60*/  LDG.E.EL.U16 R45, [R30.64] ;  /* 0x000000041e2d7981 */ /* 0x000362000c2e1500 */
[----:B------:R-:W-:Y:S02]  /*7c70*/  SHF.R.U32.HI R51, RZ, 0x1a, R38 ;  /* 0x0000001aff337819 */ /* 0x000fe40000011626 */
[----:B------:R-:W-:Y:S01]  /*7c80*/  IADD3 R47, P3, R47, R48, RZ ;  /* 0x000000302f2f7210 */ /* 0x000fe20007f7e0ff */
[----:B------:R0:W5:Y:S01]  /*7c90*/  LDG.E.EL.U16 R34, [R34.64] ;  /* 0x0000000422227981 */ /* 0x000162000c2e1500 */
[----:B------:R-:W-:Y:S01]  /*7ca0*/  IMAD.X R48, RZ, RZ, R5, P4 ;  /* 0x000000ffff307224 */ /* 0x000fe200020e0605 */
[----:B------:R-:W-:Y:S01]  /*7cb0*/  LOP3.LUT R51, R51, 0x20, RZ, 0xc0, !PT ;  /* 0x0000002033337812 */ /* 0x000fe200078ec0ff */
[----:B------:R-:W-:Y:S01]  /*7cc0*/  IMAD.X R5, RZ, RZ, R46, P0 ;  /* 0x000000ffff057224 */ /* 0x000fe200000e062e */
[----:B----4-:R-:W-:-:S02]  /*7cd0*/  LEA R26, P0, R39, R2, 0x7 ;  /* 0x00000002271a7211 */ /* 0x010fc400078038ff */
[----:B------:R-:W-:Y:S01]  /*7ce0*/  SHF.R.U32.HI R37, RZ, 0x1a, R48 ;  /* 0x0000001aff257819 */ /* 0x000fe20000011630 */
[----:B-1----:R-:W-:Y:S01]  /*7cf0*/  IMAD.X R30, RZ, RZ, R4, P1 ;  /* 0x000000ffff1e7224 */ /* 0x002fe200008e0604 */
[----:B------:R-:W-:Y:S02]  /*7d00*/  IADD3 R51, P2, R51, R50, RZ ;  /* 0x0000003233337210 */ /* 0x000fe40007f5e0ff */
[----:B------:R-:W-:Y:S02]  /*7d10*/  LOP3.LUT R37, R37, 0x20, RZ, 0xc0, !PT ;  /* 0x0000002025257812 */ /* 0x000fe400078ec0ff */
[----:B------:R-:W-:Y:S01]  /*7d20*/  LEA.HI.X R27, R39, R3, R5, 0x7, P0 ;  /* 0x00000003271b7211 */ /* 0x000fe200000f3c05 */
[----:B------:R-:W-:Y:S01]  /*7d30*/  IMAD.X R5, RZ, RZ, R49, P3 ;  /* 0x000000ffff057224 */ /* 0x000fe200018e0631 */
[----:B0-----:R-:W-:Y:S02]  /*7d40*/  SHF.R.U32.HI R35, RZ, 0x1a, R30 ;  /* 0x0000001aff237819 */ /* 0x001fe4000001161e */
[----:B------:R-:W-:Y:S01]  /*7d50*/  IADD3.X R39, RZ, R38, RZ, P2, !PT ;  /* 0x00000026ff277210 */ /* 0x000fe200017fe4ff */
[----:B------:R0:W4:Y:S01]  /*7d60*/  LDG.E.EL.U16 R26, [R26.64] ;  /* 0x000000041a1a7981 */ /* 0x000122000c2e1500 */
[----:B------:R-:W-:-:S02]  /*7d70*/  LEA R36, P2, R47, R2, 0x7 ;  /* 0x000000022f247211 */ /* 0x000fc400078438ff */
[----:B------:R-:W-:Y:S02]  /*7d80*/  IADD3 R31, P0, R37, R52, RZ ;  /* 0x00000034251f7210 */ /* 0x000fe40007f1e0ff */
[----:B------:R-:W-:Y:S02]  /*7d90*/  LOP3.LUT R35, R35, 0x20, RZ, 0xc0, !PT ;  /* 0x0000002023237812 */ /* 0x000fe400078ec0ff */
[-C--:B------:R-:W-:Y:S01]  /*7da0*/  LEA.HI.X R37, R47, R3.reuse, R5, 0x7, P2 ;  /* 0x000000032f257211 */ /* 0x080fe200010f3c05 */
[----:B------:R-:W-:Y:S01]  /*7db0*/  IMAD.X R5, RZ, RZ, R48, P0 ;  /* 0x000000ffff057224 */ /* 0x000fe200000e0630 */
[----:B------:R-:W-:Y:S02]  /*7dc0*/  LEA R4, P1, R31, R2, 0x7 ;  /* 0x000000021f047211 */ /* 0x000fe400078238ff */
[----:B------:R-:W-:Y:S01]  /*7dd0*/  IADD3 R35, P0, R35, R54, RZ ;  /* 0x0000003623237210 */ /* 0x000fe20007f1e0ff */
[----:B------:R-:W4:Y:S01]  /*7de0*/  LDG.E.EL.U16 R36, [R36.64] ;  /* 0x0000000424247981 */ /* 0x000f22000c2e1500 */
[----:B------:R-:W-:-:S02]  /*7df0*/  LEA.HI.X R5, R31, R3, R5, 0x7, P1 ;  /* 0x000000031f057211 */ /* 0x000fc400008f3c05 */
[-C--:B------:R-:W-:Y:S01]  /*7e00*/  LEA R38, P3, R51, R2.reuse, 0x7 ;  /* 0x0000000233267211 */ /* 0x080fe200078638ff */
[----:B------:R-:W-:Y:S01]  /*7e10*/  IMAD.X R31, RZ, RZ, R30, P0 ;  /* 0x000000ffff1f7224 */ /* 0x000fe200000e061e */
[----:B------:R-:W-:Y:S01]  /*7e20*/  LEA R30, P0, R35, R2, 0x7 ;  /* 0x00000002231e7211 */ /* 0x000fe200078038ff */
[----:B------:R4:W4:Y:S01]  /*7e30*/  LDG.E.EL.U16 R4, [R4.64] ;  /* 0x0000000404047981 */ /* 0x000922000c2e1500 */
[-C--:B------:R-:W-:Y:S02]  /*7e40*/  LEA.HI.X R39, R51, R3.reuse, R39, 0x7, P3 ;  /* 0x0000000333277211 */ /* 0x080fe400018f3c27 */
[----:B------:R-:W-:-:S03]  /*7e50*/  LEA.HI.X R31, R35, R3, R31, 0x7, P0 ;  /* 0x00000003231f7211 */ /* 0x000fc600000f3c1f */
[----:B------:R-:W4:Y:S04]  /*7e60*/  LDG.E.EL.U16 R38, [R38.64] ;  /* 0x0000000426267981 */ /* 0x000f28000c2e1500 */
[----:B------:R1:W4:Y:S01]  /*7e70*/  LDG.E.EL.U16 R30, [R30.64] ;  /* 0x000000041e1e7981 */ /* 0x000322000c2e1500 */
[----:B------:R-:W-:Y:S02]  /*7e80*/  IMAD.U32 R7, R7, 0x10000, RZ ;  /* 0x0001000007077824 */ /* 0x000fe400078e00ff */
[----:B------:R-:W-:Y:S02]  /*7e90*/  IMAD.U32 R29, R29, 0x10000, RZ ;  /* 0x000100001d1d7824 */ /* 0x000fe400078e00ff */
[----:B------:R-:W-:Y:S01]  /*7ea0*/  IMAD.U32 R33, R33, 0x10000, RZ ;  /* 0x0001000021217824 */ /* 0x000fe200078e00ff */
[C---:B0-----:R-:W-:Y:S01]  /*7eb0*/  FMUL R27, R24.reuse, 0.25 ;  /* 0x3e800000181b7820 */ /* 0x041fe20000400000 */
[----:B------:R-:W-:-:S04]  /*7ec0*/  FSETP.GT.AND P1, PT, |R24|, 8.50705917302346158658e+37, PT ;  /* 0x7e8000001800780b */ /* 0x000fc80003f24200 */
[----:B-1----:R-:W-:Y:S02]  /*7ed0*/  FSEL R31, R27, R24, P1 ;  /* 0x000000181b1f7208 */ /* 0x002fe40000800000 */
[----:B------:R-:W-:Y:S01]  /*7ee0*/  SHF.L.U32 R40, R40, 0x10, RZ ;  /* 0x0000001028287819 */ /* 0x000fe200000006ff */
[----:B--2---:R-:W-:Y:S02]  /*7ef0*/  IMAD.U32 R41, R41, 0x10000, RZ ;  /* 0x0001000029297824 */ /* 0x004fe400078e00ff */
[----:B------:R-:W-:Y:S02]  /*7f00*/  IMAD.U32 R42, R42, 0x10000, RZ ;  /* 0x000100002a2a7824 */ /* 0x000fe400078e00ff */
[----:B------:R-:W-:Y:S02]  /*7f10*/  IMAD.U32 R43, R43, 0x10000, RZ ;  /* 0x000100002b2b7824 */ /* 0x000fe400078e00ff */
[----:B---3--:R-:W-:Y:S01]  /*7f20*/  IMAD.U32 R6, R6, 0x10000, RZ ;  /* 0x0001000006067824 */ /* 0x008fe200078e00ff */
[----:B------:R-:W-:Y:S01]  /*7f30*/  BAR.SYNC.DEFER_BLOCKING 0x0 ;  /* 0x0000000000007b1d */ /* 0x000fe20000010000 */
[----:B------:R-:W-:-:S13]  /*7f40*/  FSETP.GEU.AND P0, PT, |R24|, 1.175494350822287508e-38, PT ;  /* 0x008000001800780b */ /* 0x000fda0003f0e200 */
[----:B------:R-:W-:Y:S01]  /*7f50*/  @!P0 FMUL R31, R31, 16777216 ;  /* 0x4b8000001f1f8820 */ /* 0x000fe20000400000 */
[----:B-----5:R-:W-:-:S04]  /*7f60*/  IMAD.U32 R44, R44, 0x10000, RZ ;  /* 0x000100002c2c7824 */ /* 0x020fc800078e00ff */
[----:B------:R-:W-:Y:S01]  /*7f70*/  FADD R7, R7, R44 ;  /* 0x0000002c07077221 */ /* 0x000fe20000000000 */
[----:B------:R-:W-:Y:S02]  /*7f80*/  IMAD.U32 R44, R45, 0x10000, RZ ;  /* 0x000100002d2c7824 */ /* 0x000fe400078e00ff */
[----:B------:R-:W-:Y:S02]  /*7f90*/  IMAD.U32 R34, R34, 0x10000, RZ ;  /* 0x0001000022227824 */ /* 0x000fe400078e00ff */
[----:B------:R-:W-:Y:S02]  /*7fa0*/  FADD R29, R29, R44 ;  /* 0x0000002c1d1d7221 */ /* 0x000fe40000000000 */
[----:B------:R-:W-:Y:S01]  /*7fb0*/  FADD R33, R33, R34 ;  /* 0x0000002221217221 */ /* 0x000fe20000000000 */
[C---:B------:R-:W-:Y:S01]  /*7fc0*/  FADD R7, -R32.reuse, R7 ;  /* 0x0000000720077221 */ /* 0x040fe20000000100 */
[C---:B------:R-:W-:Y:S02]  /*7fd0*/  FADD R29, -R32.reuse, R29 ;  /* 0x0000001d201d7221 */ /* 0x040fe40000000100 */
[----:B------:R-:W-:Y:S01]  /*7fe0*/  FADD R33, -R32, R33 ;  /* 0x0000002120217221 */ /* 0x000fe20000000100 */
[----:B------:R-:W-:Y:S01]  /*7ff0*/  FMUL R27, R7, 1.4426950216293334961 ;  /* 0x3fb8aa3b071b7820 */ /* 0x000fe20000400000 */
[----:B------:R-:W-:-:S02]  /*8000*/  FMUL R29, R29, 1.4426950216293334961 ;  /* 0x3fb8aa3b1d1d7820 */ /* 0x000fc40000400000 */
[----:B------:R-:W-:Y:S02]  /*8010*/  FMUL R33, R33, 1.4426950216293334961 ;  /* 0x3fb8aa3b21217820 */ /* 0x000fe40000400000 */
[----:B------:R-:W-:Y:S02]  /*8020*/  FSETP.GEU.AND P3, PT, R27, -126, PT ;  /* 0xc2fc00001b00780b */ /* 0x000fe40003f6e000 */
[----:B------:R-:W-:Y:S02]  /*8030*/  FSETP.GEU.AND P6, PT, R29, -126, PT ;  /* 0xc2fc00001d00780b */ /* 0x000fe40003fce000 */
[----:B------:R-:W-:Y:S01]  /*8040*/  FSETP.GEU.AND P5, PT, R33, -126, PT ;  /* 0xc2fc00002100780b */ /* 0x000fe20003fae000 */
[----:B----4-:R-:W-:-:S04]  /*8050*/  IMAD.U32 R5, R26, 0x10000, RZ ;  /* 0x000100001a057824 */ /* 0x010fc800078e00ff */
[----:B------:R-:W-:-:S04]  /*8060*/  FADD R5, R40, R5 ;  /* 0x0000000528057221 */ /* 0x000fc80000000000 */
[----:B------:R-:W-:Y:S02]  /*8070*/  @!P3 FMUL R27, R27, 0.5 ;  /* 0x3f0000001b1bb820 */ /* 0x000fe40000400000 */
[----:B------:R-:W-:Y:S01]  /*8080*/  @!P6 FMUL R29, R29, 0.5 ;  /* 0x3f0000001d1de820 */ /* 0x000fe20000400000 */
[----:B------:R-:W-:Y:S01]  /*8090*/  FADD R5, -R32, R5 ;  /* 0x0000000520057221 */ /* 0x000fe20000000100 */
[----:B------:R-:W-:Y:S01]  /*80a0*/  @!P5 FMUL R33, R33, 0.5 ;  /* 0x3f0000002121d820 */ /* 0x000fe20000400000 */
[----:B------:R-:W-:Y:S01]  /*80b0*/  IMAD.U32 R36, R36, 0x10000, RZ ;  /* 0x0001000024247824 */ /* 0x000fe200078e00ff */
[----:B------:R-:W0:Y:S01]  /*80c0*/  MUFU.EX2 R27, R27 ;  /* 0x0000001b001b7308 */ /* 0x000e220000000800 */
[----:B------:R-:W-:Y:S01]  /*80d0*/  FMUL R26, R5, 1.4426950216293334961 ;  /* 0x3fb8aa3b051a7820 */ /* 0x000fe20000400000 */
[----:B------:R-:W-:Y:S01]  /*80e0*/  IMAD.U32 R4, R4, 0x10000, RZ ;  /* 0x0001000004047824 */ /* 0x000fe200078e00ff */
[----:B------:R-:W-:Y:S01]  /*80f0*/  FADD R41, R41, R36 ;  /* 0x0000002429297221 */ /* 0x000fe20000000000 */
[----:B------:R-:W-:-:S04]  /*8100*/  IMAD.U32 R7, R38, 0x10000, RZ ;  /* 0x0001000026077824 */ /* 0x000fc800078e00ff */
[----:B------:R-:W1:Y:S01]  /*8110*/  MUFU.EX2 R29, R29 ;  /* 0x0000001d001d7308 */ /* 0x000e620000000800 */
[----:B------:R-:W-:Y:S01]  /*8120*/  IMAD.U32 R5, R30, 0x10000, RZ ;  /* 0x000100001e057824 */ /* 0x000fe200078e00ff */
[----:B------:R-:W-:Y:S01]  /*8130*/  FADD R7, R42, R7 ;  /* 0x000000072a077221 */ /* 0x000fe20000000000 */
[----:B------:R-:W-:-:S05]  /*8140*/  FADD R43, R43, R4 ;  /* 0x000000042b2b7221 */ /* 0x000fca0000000000 */
[----:B------:R-:W2:Y:S01]  /*8150*/  MUFU.EX2 R33, R33 ;  /* 0x0000002100217308 */ /* 0x000ea20000000800 */
[----:B------:R-:W-:Y:S01]  /*8160*/  FADD R5, R6, R5 ;  /* 0x0000000506057221 */ /* 0x000fe20000000000 */
[C---:B------:R-:W-:Y:S01]  /*8170*/  FADD R41, -R32.reuse, R41 ;  /* 0x0000002920297221 */ /* 0x040fe20000000100 */
[C---:B------:R-:W-:Y:S01]  /*8180*/  FADD R7, -R32.reuse, R7 ;  /* 0x0000000720077221 */ /* 0x040fe20000000100 */
[C---:B------:R-:W-:Y:S01]  /*8190*/  FADD R43, -R32.reuse, R43 ;  /* 0x0000002b202b7221 */ /* 0x040fe20000000100 */
[----:B------:R-:W-:Y:S01]  /*81a0*/  FADD R5, -R32, R5 ;  /* 0x0000000520057221 */ /* 0x000fe20000000100 */
[----:B------:R-:W-:Y:S01]  /*81b0*/  FMUL R41, R41, 1.4426950216293334961 ;  /* 0x3fb8aa3b29297820 */ /* 0x000fe20000400000 */
[----:B------:R-:W-:Y:S01]  /*81c0*/  FMUL R7, R7, 1.4426950216293334961 ;  /* 0x3fb8aa3b07077820 */ /* 0x000fe20000400000 */
[----:B------:R-:W-:Y:S01]  /*81d0*/  FMUL R43, R43, 1.4426950216293334961 ;  /* 0x3fb8aa3b2b2b7820 */ /* 0x000fe20000400000 */
[----:B------:R-:W-:Y:S01]  /*81e0*/  FMUL R5, R5, 1.4426950216293334961 ;  /* 0x3fb8aa3b05057820 */ /* 0x000fe20000400000 */
[----:B0-----:R-:W-:Y:S01]  /*81f0*/  @!P3 FMUL R27, R27, R27 ;  /* 0x0000001b1b1bb220 */ /* 0x001fe20000400000 */
[----:B-1----:R-:W-:Y:S01]  /*8200*/  @!P6 FMUL R29, R29, R29 ;  /* 0x0000001d1d1de220 */ /* 0x002fe20000400000 */
[----:B------:R-:W-:-:S02]  /*8210*/  FSETP.GEU.AND P2, PT, R26, -126, PT ;  /* 0xc2fc00001a00780b */ /* 0x000fc40003f4e000 */
[----:B------:R-:W-:Y:S02]  /*8220*/  FSETP.GEU.AND P4, PT, R41, -126, PT ;  /* 0xc2fc00002900780b */ /* 0x000fe40003f8e000 */
[----:B------:R-:W-:Y:S01]  /*8230*/  FSETP.GEU.AND P3, PT, R7, -126, PT ;  /* 0xc2fc00000700780b */ /* 0x000fe20003f6e000 */
[----:B--2---:R-:W-:Y:S01]  /*8240*/  @!P5 FMUL R33, R33, R33 ;  /* 0x000000212121d220 */ /* 0x004fe20000400000 */
[----:B------:R-:W-:Y:S02]  /*8250*/  FSETP.GEU.AND P6, PT, R43, -126, PT ;  /* 0xc2fc00002b00780b */ /* 0x000fe40003fce000 */
[----:B------:R-:W-:-:S05]  /*8260*/  FSETP.GEU.AND P5, PT, R5, -126, PT ;  /* 0xc2fc00000500780b */ /* 0x000fca0003fae000 */
[----:B------:R-:W-:Y:S02]  /*8270*/  @!P2 FMUL R26, R26, 0.5 ;  /* 0x3f0000001a1aa820 */ /* 0x000fe40000400000 */
[----:B------:R-:W-:Y:S02]  /*8280*/  @!P4 FMUL R41, R41, 0.5 ;  /* 0x3f0000002929c820 */ /* 0x000fe40000400000 */
[----:B------:R-:W-:Y:S02]  /*8290*/  @!P3 FMUL R7, R7, 0.5 ;  /* 0x3f0000000707b820 */ /* 0x000fe40000400000 */
[----:B------:R-:W-:Y:S02]  /*82a0*/  @!P6 FMUL R43, R43, 0.5 ;  /* 0x3f0000002b2be820 */ /* 0x000fe40000400000 */
[----:B------:R-:W-:Y:S01]  /*82b0*/  @!P5 FMUL R5, R5, 0.5 ;  /* 0x3f0000000505d820 */ /* 0x000fe20000400000 */
[----:B------:R-:W0:Y:S08]  /*82c0*/  MUFU.EX2 R26, R26 ;  /* 0x0000001a001a7308 */ /* 0x000e300000000800 */
[----:B------:R-:W1:Y:S08]  /*82d0*/  MUFU.EX2 R41, R41 ;  /* 0x0000002900297308 */ /* 0x000e700000000800 */
[----:B------:R-:W2:Y:S08]  /*82e0*/  MUFU.EX2 R7, R7 ;  /* 0x0000000700077308 */ /* 0x000eb00000000800 */
[----:B------:R-:W3:Y:S08]  /*82f0*/  MUFU.EX2 R43, R43 ;  /* 0x0000002b002b7308 */ /* 0x000ef00000000800 */
[----:B------:R-:W4:Y:S08]  /*8300*/  MUFU.EX2 R5, R5 ;  /* 0x0000000500057308 */ /* 0x000f300000000800 */
[----:B------:R-:W5:Y:S01]  /*8310*/  MUFU.RCP R34, R31 ;  /* 0x0000001f00227308 */ /* 0x000f620000001000 */
[----:B------:R-:W-:Y:S01]  /*8320*/  @P1 FMUL R27, R27, 0.25 ;  /* 0x3e8000001b1b1820 */ /* 0x000fe20000400000 */
[----:B------:R-:W-:Y:S01]  /*8330*/  @P1 FMUL R29, R29, 0.25 ;  /* 0x3e8000001d1d1820 */ /* 0x000fe20000400000 */
[----:B0-----:R-:W-:Y:S01]  /*8340*/  @!P2 FMUL R26, R26, R26 ;  /* 0x0000001a1a1aa220 */ /* 0x001fe20000400000 */
[----:B-1----:R-:W-:Y:S01]  /*8350*/  @!P4 FMUL R41, R41, R41 ;  /* 0x000000292929c220 */ /* 0x002fe20000400000 */
[----:B--2---:R-:W-:Y:S01]  /*8360*/  @!P3 FMUL R7, R7, R7 ;  /* 0x000000070707b220 */ /* 0x004fe20000400000 */
[----:B---3--:R-:W-:Y:S01]  /*8370*/  @!P6 FMUL R43, R43, R43 ;  /* 0x0000002b2b2be220 */ /* 0x008fe20000400000 */
[----:B------:R-:W-:Y:S01]  /*8380*/  @!P0 FMUL R27, R27, 16777216 ;  /* 0x4b8000001b1b8820 */ /* 0x000fe20000400000 */
[----:B----4-:R-:W-:Y:S01]  /*8390*/  @!P5 FMUL R5, R5, R5 ;  /* 0x000000050505d220 */ /* 0x010fe20000400000 */
[----:B------:R-:W-:Y:S01]  /*83a0*/  @!P0 FMUL R29, R29, 16777216 ;  /* 0x4b8000001d1d8820 */ /* 0x000fe20000400000 */
[----:B------:R-:W-:Y:S01]  /*83b0*/  @P1 FMUL R33, R33, 0.25 ;  /* 0x3e80000021211820 */ /* 0x000fe20000400000 */
[----:B------:R-:W-:Y:S01]  /*83c0*/  @P1 FMUL R26, R26, 0.25 ;  /* 0x3e8000001a1a1820 */ /* 0x000fe20000400000 */
[----:B------:R-:W-:Y:S01]  /*83d0*/  @P1 FMUL R41, R41, 0.25 ;  /* 0x3e80000029291820 */ /* 0x000fe20000400000 */
[----:B------:R-:W-:Y:S01]  /*83e0*/  @P1 FMUL R7, R7, 0.25 ;  /* 0x3e80000007071820 */ /* 0x000fe20000400000 */
[----:B------:R-:W-:Y:S01]  /*83f0*/  @P1 FMUL R43, R43, 0.25 ;  /* 0x3e8000002b2b1820 */ /* 0x000fe20000400000 */
[----:B------:R-:W-:Y:S01]  /*8400*/  @P1 FMUL R5, R5, 0.25 ;  /* 0x3e80000005051820 */ /* 0x000fe20000400000 */
[C---:B-----5:R-:W-:Y:S01]  /*8410*/  FMUL R27, R34.reuse, R27 ;  /* 0x0000001b221b7220 */ /* 0x060fe20000400000 */
[----:B------:R-:W-:Y:S01]  /*8420*/  FMUL R4, R34, R29 ;  /* 0x0000001d22047220 */ /* 0x000fe20000400000 */
[----:B------:R-:W-:Y:S01]  /*8430*/  @!P0 FMUL R33, R33, 16777216 ;  /* 0x4b80000021218820 */ /* 0x000fe20000400000 */
[----:B------:R-:W-:Y:S01]  /*8440*/  @!P0 FMUL R26, R26, 16777216 ;  /* 0x4b8000001a1a8820 */ /* 0x000fe20000400000 */
[----:B------:R-:W-:Y:S01]  /*8450*/  @!P0 FMUL R41, R41, 16777216 ;  /* 0x4b80000029298820 */ /* 0x000fe20000400000 */
[----:B------:R-:W-:Y:S01]  /*8460*/  @!P0 FMUL R7, R7, 16777216 ;  /* 0x4b80000007078820 */ /* 0x000fe20000400000 */
[----:B------:R-:W-:Y:S01]  /*8470*/  @!P0 FMUL R43, R43, 16777216 ;  /* 0x4b8000002b2b8820 */ /* 0x000fe20000400000 */
[----:B------:R-:W-:Y:S01]  /*8480*/  @!P0 FMUL R5, R5, 16777216 ;  /* 0x4b80000005058820 */ /* 0x000fe20000400000 */
[----:B------:R-:W-:Y:S01]  /*8490*/  F2FP.BF16.PACK_AB R27, R4, R27 ;  /* 0x0000001b041b723e */ /* 0x000fe200000010ff */
[C---:B------:R-:W-:Y:S01]  /*84a0*/  FMUL R33, R34.reuse, R33 ;  /* 0x0000002122217220 */ /* 0x040fe20000400000 */
[C---:B------:R-:W-:Y:S01]  /*84b0*/  FMUL R26, R34.reuse, R26 ;  /* 0x0000001a221a7220 */ /* 0x040fe20000400000 */
[C---:B------:R-:W-:Y:S01]  /*84c0*/  FMUL R41, R34.reuse, R41 ;  /* 0x0000002922297220 */ /* 0x040fe20000400000 */
[C---:B------:R-:W-:Y:S01]  /*84d0*/  FMUL R4, R34.reuse, R7 ;  /* 0x0000000722047220 */ /* 0x040fe20000400000 */
[C---:B------:R-:W-:Y:S01]  /*84e0*/  FMUL R43, R34.reuse, R43 ;  /* 0x0000002b222b7220 */ /* 0x040fe20000400000 */
[----:B------:R-:W-:Y:S01]  /*84f0*/  FMUL R34, R34, R5 ;  /* 0x0000000522227220 */ /* 0x000fe20000400000 */
[----:B------:R-:W-:-:S02]  /*8500*/  F2FP.BF16.PACK_AB R26, R26, R33 ;  /* 0x000000211a1a723e */ /* 0x000fc400000010ff */
[----:B------:R-:W-:Y:S02]  /*8510*/  F2FP.BF16.PACK_AB R4, R4, R41 ;  /* 0x000000290404723e */ /* 0x000fe400000010ff */
[----:B------:R-:W-:Y:S02]  /*8520*/  F2FP.BF16.PACK_AB R34, R34, R43 ;  /* 0x0000002b2222723e */ /* 0x000fe400000010ff */
[----:B------:R-:W-:Y:S02]  /*8530*/  PRMT R6, R27, 0x7632, R6 ;  /* 0x000076321b067816 */ /* 0x000fe40000000006 */
[----:B------:R-:W-:Y:S02]  /*8540*/  PRMT R7, R26, 0x7632, R7 ;  /* 0x000076321a077816 */ /* 0x000fe40000000007 */
[C---:B------:R-:W-:Y:S02]  /*8550*/  PRMT R29, R4.reuse, 0x7610, R29 ;  /* 0x00007610041d7816 */ /* 0x040fe4000000001d */
[----:B------:R-:W-:-:S02]  /*8560*/  PRMT R30, R4, 0x7632, R30 ;  /* 0x00007632041e7816 */ /* 0x000fc4000000001e */
[----:B------:R-:W-:Y:S01]  /*8570*/  PRMT R31, R34, 0x7632, R31 ;  /* 0x00007632221f7816 */ /* 0x000fe2000000001f */
[----:B------:R-:W-:Y:S04]  /*8580*/  STS.U16 [R9], R27 ;  /* 0x0000001b09007388 */ /* 0x000fe80000000400 */
[----:B------:R-:W-:Y:S04]  /*8590*/  STS.U16 [R9+0x10], R6 ;  /* 0x0000100609007388 */ /* 0x000fe80000000400 */
[----:B------:R0:W-:Y:S04]  /*85a0*/  STS.U16 [R9+0x20], R26 ;  /* 0x0000201a09007388 */ /* 0x0001e80000000400 */
[----:B------:R-:W-:Y:S04]  /*85b0*/  STS.U16 [R9+0x30], R7 ;  /* 0x0000300709007388 */ /* 0x000fe80000000400 */
[----:B------:R-:W-:Y:S04]  /*85c0*/  STS.U16 [R9+0x40], R29 ;  /* 0x0000401d09007388 */ /* 0x000fe80000000400 */
[----:B------:R-:W-:Y:S04]  /*85d0*/  STS.U16 [R9+0x50], R30 ;  /* 0x0000501e09007388 */ /* 0x000fe80000000400 */
[----:B------:R-:W-:Y:S04]  /*85e0*/  STS.U16 [R9+0x60], R34 ;  /* 0x0000602209007388 */ /* 0x000fe80000000400 */
[----:B------:R-:W-:Y:S04]  /*85f0*/  STS.U16 [R9+0x70], R31 ;  /* 0x0000701f09007388 */ /* 0x000fe80000000400 */
[----:B------:R-:W-:Y:S06]  /*8600*/  BAR.SYNC.DEFER_BLOCKING 0x0 ;  /* 0x0000000000007b1d */ /* 0x000fec0000010000 */
[----:B------:R-:W1:Y:S01]  /*8610*/  LDS.128 R36, [R0] ;  /* 0x0000000000247984 */ /* 0x000e620000000c00 */
[----:B------:R-:W-:-:S02]  /*8620*/  SHF.R.S32.HI R5, RZ, 0x1f, R28 ;  /* 0x0000001fff057819 */ /* 0x000fc4000001141c */
[----:B------:R-:W-:-:S04]  /*8630*/  LEA R4, P0, R28, c[0x0][0x170], 0x1 ;  /* 0x00005c001c047a11 */ /* 0x000fc800078008ff */
[----:B------:R-:W-:Y:S02]  /*8640*/  LEA.HI.X R5, R28, c[0x0][0x174], R5, 0x1, P0 ;  /* 0x00005d001c057a11 */ /* 0x000fe400000f0c05 */
[----:B------:R-:W-:Y:S02]  /*8650*/  ISETP.GE.U32.AND P0, PT, R25, 0x1c0, PT ;  /* 0x000001c01900780c */ /* 0x000fe40003f06070 */
[----:B0-----:R-:W-:Y:S01]  /*8660*/  MOV R26, R25 ;  /* 0x00000019001a7202 */ /* 0x001fe20000000f00 */
[----:B-1----:R0:W-:Y:S10]  /*8670*/  STG.E.128 [R4.64], R36 ;  /* 0x0000002404007986 */ /* 0x0021f4000c101d04 */
[----:B------:R-:W-:Y:S01]  /*8680*/  @P0 CALL.REL.NOINC `(.L_x_4) ;  /* 0x0000001000000944 */ /* 0x000fe20003c00000 */
[----:B------:R-:W-:Y:S05]  /*8690*/  BRA `(.L_x_5) ;  /* 0xffffc5e000007947 */ /* 0x000fea000383ffff */
.L_x_4:
[----:B------:R-:W-:Y:S05]  /*86a0*/  EXIT ;  /* 0x000000000000794d */ /* 0x000fea0003800000 */
.L_x_3:
[----:B------:R-:W-:Y:S01]  /*86b0*/  MOV R0, 0x0 ;  /* 0x0000000000007802 */ /* 0x000fe20000000f00 */
[----:B------:R-:W-:-:S02]  /*86c0*/  IMAD.MOV.U32 R4, RZ, RZ, c[0x4][0x18] ;  /* 0x01000600ff047624 */ /* 0x000fc400078e00ff */
[----:B------:R-:W-:Y:S01]  /*86d0*/  IMAD.MOV.U32 R5, RZ, RZ, c[0x4][0x1c] ;  /* 0x01000700ff057624 */ /* 0x000fe200078e00ff */
[----:B------:R0:W2:Y:S01]  /*86e0*/  LDC.64 R2, c[0x4][R0] ;  /* 0x0100000000027b82 */ /* 0x0000a20000000a00 */
[----:B------:R-:W-:Y:S02]  /*86f0*/  IMAD.MOV.U32 R6, RZ, RZ, c[0x4][0x10] ;  /* 0x01000400ff067624 */ /* 0x000fe400078e00ff */
[----:B------:R-:W-:Y:S02]  /*8700*/  IMAD.MOV.U32 R7, RZ, RZ, c[0x4][0x14] ;  /* 0x01000500ff077624 */ /* 0x000fe400078e00ff */
[----:B------:R-:W-:Y:S02]  /*8710*/  IMAD.MOV.U32 R8, RZ, RZ, 0x7a ;  /* 0x0000007aff087424 */ /* 0x000fe400078e00ff */
[----:B------:R-:W-:Y:S02]  /*8720*/  IMAD.MOV.U32 R10, RZ, RZ, c[0x4][0x8] ;  /* 0x01000200ff0a7624 */ /* 0x000fe400078e00ff */
[----:B------:R-:W-:-:S02]  /*8730*/  IMAD.MOV.U32 R11, RZ, RZ, c[0x4][0xc] ;  /* 0x01000300ff0b7624 */ /* 0x000fc400078e00ff */
[----:B------:R-:W-:Y:S02]  /*8740*/  IMAD.MOV.U32 R12, RZ, RZ, 0x1 ;  /* 0x00000001ff0c7424 */ /* 0x000fe400078e00ff */
[----:B------:R-:W-:Y:S02]  /*8750*/  IMAD.MOV.U32 R13, RZ, RZ, RZ ;  /* 0x000000ffff0d7224 */ /* 0x000fe400078e00ff */
[----:B0-----:R-:W-:-:S05]  /*8760*/  LEPC R14 ;  /* 0x00000000000e734e */ /* 0x001fca0000000000 */
[----:B------:R-:W-:Y:S02]  /*8770*/  MOV R9, 0x87e0 ;  /* 0x000087e000097802 */ /* 0x000fe40000000f00 */
[----:B------:R-:W-:Y:S02]  /*8780*/  MOV R20, 0x8760 ;  /* 0x0000876000147802 */ /* 0x000fe40000000f00 */
[----:B------:R-:W-:Y:S02]  /*8790*/  MOV R21, 0x0 ;  /* 0x0000000000157802 */ /* 0x000fe40000000f00 */
[----:B------:R-:W-:Y:S02]  /*87a0*/  MOV R0, 0x0 ;  /* 0x0000000000007802 */ /* 0x000fe40000000f00 */
[----:B------:R-:W-:-:S04]  /*87b0*/  IADD3 R20, P0, P1, -R20, R9, R14 ;  /* 0x0000000914147210 */ /* 0x000fc8000791e10e */
[----:B------:R-:W-:-:S04]  /*87c0*/  IADD3.X R21, ~R0, R21, R15, P0, P1 ;  /* 0x0000001500157210 */ /* 0x000fc800007e250f */
[----:B-12---:R-:W-:Y:S05]  /*87d0*/  CALL.ABS.NOINC R2 ;  /* 0x0000000002007343 */ /* 0x006fea0003c00000 */
.L_x_0:
[----:B------:R-:W-:Y:S01]  /*87e0*/  MOV R0, 0x0 ;  /* 0x0000000000007802 */ /* 0x000fe20000000f00 */
[----:B------:R-:W-:Y:S01]  /*87f0*/  IMAD.MOV.U32 R5, RZ, RZ, c[0x4][0x34] ;  /* 0x01000d00ff057624 */ /* 0x000fe200078e00ff */
[----:B------:R-:W-:Y:S01]  /*8800*/  MOV R4, c[0x4][0x30] ;  /* 0x01000c0000047a02 */ /* 0x000fe20000000f00 */
[----:B------:R-:W-:Y:S01]  /*8810*/  IMAD.MOV.U32 R6, RZ, RZ, c[0x4][0x28] ;  /* 0x01000a00ff067624 */ /* 0x000fe200078e00ff */
[----:B------:R0:W1:Y:S01]  /*8820*/  LDC.64 R2, c[0x4][R0] ;  /* 0x0100000000027b82 */ /* 0x0000620000000a00 */
[----:B------:R-:W-:Y:S02]  /*8830*/  IMAD.MOV.U32 R7, RZ, RZ, c[0x4][0x2c] ;  /* 0x01000b00ff077624 */ /* 0x000fe400078e00ff */
[----:B------:R-:W-:Y:S02]  /*8840*/  IMAD.MOV.U32 R8, RZ, RZ, 0x44 ;  /* 0x00000044ff087424 */ /* 0x000fe400078e00ff */
[----:B------:R-:W-:Y:S02]  /*8850*/  IMAD.MOV.U32 R10, RZ, RZ, c[0x4][0x20] ;  /* 0x01000800ff0a7624 */ /* 0x000fe400078e00ff */
[----:B------:R-:W-:-:S02]  /*8860*/  IMAD.MOV.U32 R11, RZ, RZ, c[0x4][0x24] ;  /* 0x01000900ff0b7624 */ /* 0x000fc400078e00ff */
[----:B------:R-:W-:Y:S02]  /*8870*/  IMAD.MOV.U32 R12, RZ, RZ, 0x1 ;  /* 0x00000001ff0c7424 */ /* 0x000fe400078e00ff */
[----:B------:R-:W-:-:S03]  /*8880*/  IMAD.MOV.U32 R13, RZ, RZ, RZ ;  /* 0x000000ffff0d7224 */ /* 0x000fc600078e00ff */
[----:B------:R-:W-:-:S04]  /*8890*/  LEPC R14 ;  /* 0x00000000000e734e */ /* 0x000fc80000000000 */
[----:B------:R-:W-:Y:S02]  /*88a0*/  MOV R9, 0x8910 ;  /* 0x0000891000097802 */ /* 0x000fe40000000f00 */
[----:B------:R-:W-:-:S02]  /*88b0*/  MOV R20, 0x8890 ;  /* 0x0000889000147802 */ /* 0x000fc40000000f00 */
[----:B------:R-:W-:Y:S02]  /*88c0*/  MOV R21, 0x0 ;  /* 0x0000000000157802 */ /* 0x000fe40000000f00 */
[----:B0-----:R-:W-:Y:S02]  /*88d0*/  MOV R0, 0x0 ;  /* 0x0000000000007802 */ /* 0x001fe40000000f00 */
[----:B------:R-:W-:-:S04]  /*88e0*/  IADD3 R20, P0, P1, -R20, R9, R14 ;  /* 0x0000000914147210 */ /* 0x000fc8000791e10e */
[----:B------:R-:W-:-:S04]  /*88f0*/  IADD3.X R21, ~R0, R21, R15, P0, P1 ;  /* 0x0000001500157210 */ /* 0x000fc800007e250f */
[----:B-1----:R-:W-:Y:S05]  /*8900*/  CALL.ABS.NOINC R2 ;  /* 0x0000000002007343 */ /* 0x002fea0003c00000 */
.L_x_6:
[----:B------:R-:W-:-:S00]  /*8910*/  BRA `(.L_x_6) ;  /* 0xfffffff000007947 */ /* 0x000fc0000383ffff */
[----:B------:R-:W-:-:S00]  /*8920*/  NOP ;  /* 0x0000000000007918 */ /* 0x000fc00000000000 */
        /* <DEDUP_REMOVED lines=13> */
.L_x_7:


//--------------------- .nv.global.init           --------------------------
	.section	.nv.global.init,"aw",@progbits
.nv.global.init:
	.type		assertFunc_1,@object
	.size		assertFunc_1,(assertFunc_0 - assertFunc_1)
assertFunc_1:
        /*0000*/ 	.byte	0x75, 0x6e, 0x6b, 0x6e, 0x6f, 0x77, 0x6e, 0x00
	.type		assertFunc_0,@object
	.size		assertFunc_0,(_$_str - assertFunc_0)
assertFunc_0:
        /*0008*/ 	.byte	0x75, 0x6e, 0x6b, 0x6e, 0x6f, 0x77, 0x6e, 0x00
	.type		_$_str,@object
	.size		_$_str,(assertMessage_1 - _$_str)
_$_str:
        /*0010*/ 	.byte	0x5f, 0x5f, 0x43, 0x55, 0x44, 0x41, 0x5f, 0x46, 0x54, 0x5a, 0x00
	.type		assertMessage_1,@object
	.size		assertMessage_1,(assertMessage_0 - assertMessage_1)
assertMessage_1:
        /*001b*/ 	.byte	0x69, 0x6e, 0x64, 0x65, 0x78, 0x20, 0x6f, 0x75, 0x74, 0x20, 0x6f, 0x66, 0x20, 0x62, 0x6f, 0x75
        /*002b*/ 	.byte	0x6e, 0x64, 0x73, 0x3a, 0x20, 0x30, 0x20, 0x3c, 0x3d, 0x20, 0x74, 0x6d, 0x70, 0x36, 0x36, 0x20
        /*003b*/ 	.byte	0x3c, 0x20, 0x33, 0x32, 0x00
	.type		assertMessage_0,@object
	.size		assertMessage_0,(assertFile_0 - assertMessage_0)
assertMessage_0:
        /*0040*/ 	.byte	0x69, 0x6e, 0x64, 0x65, 0x78, 0x20, 0x6f, 0x75, 0x74, 0x20, 0x6f, 0x66, 0x20, 0x62, 0x6f, 0x75
        /*0050*/ 	.byte	0x6e, 0x64, 0x73, 0x3a, 0x20, 0x30, 0x20, 0x3c, 0x3d, 0x20, 0x74, 0x6d, 0x70, 0x32, 0x38, 0x20
        /*0060*/ 	.byte	0x3c, 0x20, 0x33, 0x32, 0x00
	.type		assertFile_0,@object
	.size		assertFile_0,(assertFile_1 - assertFile_0)
assertFile_0:
        /*0065*/ 	.byte	0x2f, 0x74, 0x6d, 0x70, 0x2f, 0x74, 0x6f, 0x72, 0x63, 0x68, 0x69, 0x6e, 0x64, 0x75, 0x63, 0x74
        /*0075*/ 	.byte	0x6f, 0x72, 0x5f, 0x72, 0x6f, 0x6f, 0x74, 0x2f, 0x35, 0x35, 0x2f, 0x63, 0x35, 0x35, 0x69, 0x70
        /*0085*/ 	.byte	0x34, 0x76, 0x6f, 0x71, 0x62, 0x35, 0x66, 0x6e, 0x75, 0x75, 0x79, 0x34, 0x6d, 0x69, 0x73, 0x66
        /*0095*/ 	.byte	0x64, 0x6f, 0x65, 0x67, 0x6f, 0x33, 0x6c, 0x65, 0x77, 0x61, 0x34, 0x78, 0x7a, 0x72, 0x34, 0x67
        /*00a5*/ 	.byte	0x64, 0x66, 0x74, 0x37, 0x67, 0x7a, 0x73, 0x36, 0x73, 0x33, 0x35, 0x65, 0x62, 0x68, 0x62, 0x2e
        /*00b5*/ 	.byte	0x70, 0x79, 0x00
	.type		assertFile_1,@object
	.size		assertFile_1,(.L_1 - assertFile_1)
assertFile_1:
        /*00b8*/ 	.byte	0x2f, 0x74, 0x6d, 0x70, 0x2f, 0x74, 0x6f, 0x72, 0x63, 0x68, 0x69, 0x6e, 0x64, 0x75, 0x63, 0x74
        /*00c8*/ 	.byte	0x6f, 0x72, 0x5f, 0x72, 0x6f, 0x6f, 0x74, 0x2f, 0x35, 0x35, 0x2f, 0x63, 0x35, 0x35, 0x69, 0x70
        /*00d8*/ 	.byte	0x34, 0x76, 0x6f, 0x71, 0x62, 0x35, 0x66, 0x6e, 0x75, 0x75, 0x79, 0x34, 0x6d, 0x69, 0x73, 0x66
        /*00e8*/ 	.byte	0x64, 0x6f, 0x65, 0x67, 0x6f, 0x33, 0x6c, 0x65, 0x77, 0x61, 0x34, 0x78, 0x7a, 0x72, 0x34, 0x67
        /*00f8*/ 	.byte	0x64, 0x66, 0x74, 0x37, 0x67, 0x7a, 0x73, 0x36, 0x73, 0x33, 0x35, 0x65, 0x62, 0x68, 0x62, 0x2e
        /*0108*/ 	.byte	0x70, 0x79, 0x00
.L_1:


//--------------------- .nv.shared.triton_red_fused__softmax__to_copy_add_1 --------------------------
	.section	.nv.shared.triton_red_fused__softmax__to_copy_add_1,"aw",@nobits
	.sectionflags	@""
	.align	16


//--------------------- SYMBOLS --------------------------

	.type		__assertfail,@function
